	.target	sm_100a

	.elftype	@"ET_EXEC"


//--------------------- .note.nv.tkinfo           --------------------------
	.section	.note.nv.tkinfo,"",@"SHT_NOTE"
	.sectionflags	@"SHF_NOTE_NV_TKINFO"
	.tkinfo
        /*0018*/ 	.word	0x00000002
        /*0030*/ 	.string	""
        /*0030*/ 	.string	"ptxas"
        /*0030*/ 	.string	"Cuda compilation tools, release 13.0, V13.0.88"
        /*0030*/ 	.string	"Build cuda_13.0.r13.0/compiler.36424714_0"
        /*0030*/ 	.string	"-arch sm_100a -m 64 "



//--------------------- .note.nv.cuinfo           --------------------------
	.section	.note.nv.cuinfo,"",@"SHT_NOTE"
	.sectionflags	@"SHF_NOTE_NV_CUINFO"
        /*0018*/ 	.short	0x0002
        /*001a*/ 	.short	0x0064
        /*001c*/ 	.short	0x0082
	.zero		2


//--------------------- .nv.info                  --------------------------
	.section	.nv.info,"",@"SHT_CUDA_INFO"
	.align	4


	//----- nvinfo : EIATTR_REGCOUNT
	.align		4
        /*0000*/ 	.byte	0x04, 0x2f
        /*0002*/ 	.short	(.L_19 - .L_18)
	.align		4
.L_18:
        /*0004*/ 	.word	index@(_ZN7cutlass13device_kernelINS_4gemm6kernel13GemmUniversalIN4cute5tupleIJiiiiEEENS1_10collective13CollectiveMmaINS1_35MainloopSm100TmaUmmaWarpSpecializedILi4ELi2ELi4ENS5_IJNS4_1CILi2EEENSA_ILi1EEESC_EEEEENS5_IJNSA_ILi128EEENSA_ILi256EEESF_EEENS_6half_tENS5_IJlSC_lEEESI_SJ_NS4_8TiledMMAINS4_8MMA_AtomIJNS4_26SM100_MMA_F16BF16_2x1SM_SSISI_SI_fLi128ELi256ELNS4_4UMMA5MajorE0ELSO_0ELNSN_7ScaleInE0ELSP_0EEEEEENS4_6LayoutINS5_IJSC_SC_SC_EEENS5_IJNSA_ILi0EEESU_SU_EEEEENS5_IJNS4_10UnderscoreESX_SX_EEEEENS4_18SM100_TMA_2SM_LOADENS4_14ComposedLayoutINS4_7SwizzleILi3ELi4ELi3EEENS4_18smem_ptr_flag_bitsILi16EEENSS_INS5_IJNSA_ILi8EEENSA_ILi64EEEEEENS5_IJS17_SC_EEEEEEEvNS4_8identityES10_S1B_vS1C_EENS_8epilogue10collective18CollectiveEpilogueINS1E_23Sm100TmaWarpSpecializedILi4ELi2ELi32ELb1ELb0EEEJNS5_IJS17_SG_SF_EEENS5_IJNSS_IS17_SC_EENSS_INS5_IJNSA_ILi32EEESB_EEENS5_IJSC_SF_EEEEEEEESI_SJ_SI_SJ_NS1E_6fusion15FusionCallbacksIS1I_NS1Q_17LinearCombinationISI_fSI_fLNS_15FloatRoundStyleE2EEES1J_S1P_JEEENS4_5SM1004TMEM4LOAD26SM100_TMEM_LOAD_32dp32b32xENS4_13SM90_TMA_LOADENS11_INS12_ILi2ELi4ELi3EEES15_NSS_INS5_IJS16_S1L_EEENS5_IJS1L_SC_EEEEEEENS4_39AutoVectorizingCopyWithAssumedAlignmentILi128EEENS4_14SM90_TMA_STOREES25_S27_S27_EEEvvEEEEvNT_6ParamsE)
        /*0008*/ 	.word	0x00000073


	//----- nvinfo : EIATTR_FRAME_SIZE
	.align		4
.L_19:
        /*000c*/ 	.byte	0x04, 0x11
        /*000e*/ 	.short	(.L_21 - .L_20)
	.align		4
.L_20:
        /*0010*/ 	.word	index@($__internal_2_$__cuda_sm10x_tcgen05_guardrail_trap_unallocated_columns_being_dealloced)
        /*0014*/ 	.word	0x00000000


	//----- nvinfo : EIATTR_FRAME_SIZE
	.align		4
.L_21:
        /*0018*/ 	.byte	0x04, 0x11
        /*001a*/ 	.short	(.L_23 - .L_22)
	.align		4
.L_22:
        /*001c*/ 	.word	index@($__internal_1_$__cuda_sm10x_tcgen05_guardrail_trap_phase_invalid_during_alloc)
        /*0020*/ 	.word	0x00000000


	//----- nvinfo : EIATTR_FRAME_SIZE
	.align		4
.L_23:
        /*0024*/ 	.byte	0x04, 0x11
        /*0026*/ 	.short	(.L_25 - .L_24)
	.align		4
.L_24:
        /*0028*/ 	.word	index@($__internal_0_$__cuda_sm10x_tcgen05_guardrail_trap_col_being_dealloced_not_returned_by_alloc)
        /*002c*/ 	.word	0x00000000


	//----- nvinfo : EIATTR_FRAME_SIZE
	.align		4
.L_25:
        /*0030*/ 	.byte	0x04, 0x11
        /*0032*/ 	.short	(.L_27 - .L_26)
	.align		4
.L_26:
        /*0034*/ 	.word	index@(_ZN7cutlass13device_kernelINS_4gemm6kernel13GemmUniversalIN4cute5tupleIJiiiiEEENS1_10collective13CollectiveMmaINS1_35MainloopSm100TmaUmmaWarpSpecializedILi4ELi2ELi4ENS5_IJNS4_1CILi2EEENSA_ILi1EEESC_EEEEENS5_IJNSA_ILi128EEENSA_ILi256EEESF_EEENS_6half_tENS5_IJlSC_lEEESI_SJ_NS4_8TiledMMAINS4_8MMA_AtomIJNS4_26SM100_MMA_F16BF16_2x1SM_SSISI_SI_fLi128ELi256ELNS4_4UMMA5MajorE0ELSO_0ELNSN_7ScaleInE0ELSP_0EEEEEENS4_6LayoutINS5_IJSC_SC_SC_EEENS5_IJNSA_ILi0EEESU_SU_EEEEENS5_IJNS4_10UnderscoreESX_SX_EEEEENS4_18SM100_TMA_2SM_LOADENS4_14ComposedLayoutINS4_7SwizzleILi3ELi4ELi3EEENS4_18smem_ptr_flag_bitsILi16EEENSS_INS5_IJNSA_ILi8EEENSA_ILi64EEEEEENS5_IJS17_SC_EEEEEEEvNS4_8identityES10_S1B_vS1C_EENS_8epilogue10collective18CollectiveEpilogueINS1E_23Sm100TmaWarpSpecializedILi4ELi2ELi32ELb1ELb0EEEJNS5_IJS17_SG_SF_EEENS5_IJNSS_IS17_SC_EENSS_INS5_IJNSA_ILi32EEESB_EEENS5_IJSC_SF_EEEEEEEESI_SJ_SI_SJ_NS1E_6fusion15FusionCallbacksIS1I_NS1Q_17LinearCombinationISI_fSI_fLNS_15FloatRoundStyleE2EEES1J_S1P_JEEENS4_5SM1004TMEM4LOAD26SM100_TMEM_LOAD_32dp32b32xENS4_13SM90_TMA_LOADENS11_INS12_ILi2ELi4ELi3EEES15_NSS_INS5_IJS16_S1L_EEENS5_IJS1L_SC_EEEEEEENS4_39AutoVectorizingCopyWithAssumedAlignmentILi128EEENS4_14SM90_TMA_STOREES25_S27_S27_EEEvvEEEEvNT_6ParamsE)
        /*0038*/ 	.word	0x00000000


	//----- nvinfo : EIATTR_MIN_STACK_SIZE
	.align		4
.L_27:
        /*003c*/ 	.byte	0x04, 0x12
        /*003e*/ 	.short	(.L_29 - .L_28)
	.align		4
.L_28:
        /*0040*/ 	.word	index@(_ZN7cutlass13device_kernelINS_4gemm6kernel13GemmUniversalIN4cute5tupleIJiiiiEEENS1_10collective13CollectiveMmaINS1_35MainloopSm100TmaUmmaWarpSpecializedILi4ELi2ELi4ENS5_IJNS4_1CILi2EEENSA_ILi1EEESC_EEEEENS5_IJNSA_ILi128EEENSA_ILi256EEESF_EEENS_6half_tENS5_IJlSC_lEEESI_SJ_NS4_8TiledMMAINS4_8MMA_AtomIJNS4_26SM100_MMA_F16BF16_2x1SM_SSISI_SI_fLi128ELi256ELNS4_4UMMA5MajorE0ELSO_0ELNSN_7ScaleInE0ELSP_0EEEEEENS4_6LayoutINS5_IJSC_SC_SC_EEENS5_IJNSA_ILi0EEESU_SU_EEEEENS5_IJNS4_10UnderscoreESX_SX_EEEEENS4_18SM100_TMA_2SM_LOADENS4_14ComposedLayoutINS4_7SwizzleILi3ELi4ELi3EEENS4_18smem_ptr_flag_bitsILi16EEENSS_INS5_IJNSA_ILi8EEENSA_ILi64EEEEEENS5_IJS17_SC_EEEEEEEvNS4_8identityES10_S1B_vS1C_EENS_8epilogue10collective18CollectiveEpilogueINS1E_23Sm100TmaWarpSpecializedILi4ELi2ELi32ELb1ELb0EEEJNS5_IJS17_SG_SF_EEENS5_IJNSS_IS17_SC_EENSS_INS5_IJNSA_ILi32EEESB_EEENS5_IJSC_SF_EEEEEEEESI_SJ_SI_SJ_NS1E_6fusion15FusionCallbacksIS1I_NS1Q_17LinearCombinationISI_fSI_fLNS_15FloatRoundStyleE2EEES1J_S1P_JEEENS4_5SM1004TMEM4LOAD26SM100_TMEM_LOAD_32dp32b32xENS4_13SM90_TMA_LOADENS11_INS12_ILi2ELi4ELi3EEES15_NSS_INS5_IJS16_S1L_EEENS5_IJS1L_SC_EEEEEEENS4_39AutoVectorizingCopyWithAssumedAlignmentILi128EEENS4_14SM90_TMA_STOREES25_S27_S27_EEEvvEEEEvNT_6ParamsE)
        /*0044*/ 	.word	0x00000000
.L_29:


//--------------------- .nv.compat                --------------------------
	.section	.nv.compat,"",@"SHT_CUDA_COMPAT_INFO"
	.align	4
        /*0000*/ 	.byte	0x02, 0x09, 0x01, 0x00, 0x02, 0x02, 0x02, 0x00, 0x02, 0x05, 0x05, 0x00, 0x03, 0x07, 0x01, 0x01
        /*0010*/ 	.byte	0x02, 0x03, 0x01, 0x00, 0x02, 0x06, 0x01, 0x00, 0x04, 0x0b, 0x08, 0x00, 0x09, 0x00, 0x00, 0x00
        /*0020*/ 	.byte	0x00, 0x00, 0x00, 0x00


//--------------------- .nv.info._ZN7cutlass13device_kernelINS_4gemm6kernel13GemmUniversalIN4cute5tupleIJiiiiEEENS1_10collective13CollectiveMmaINS1_35MainloopSm100TmaUmmaWarpSpecializedILi4ELi2ELi4ENS5_IJNS4_1CILi2EEENSA_ILi1EEESC_EEEEENS5_IJNSA_ILi128EEENSA_ILi256EEESF_EEENS_6half_tENS5_IJlSC_lEEESI_SJ_NS4_8TiledMMAINS4_8MMA_AtomIJNS4_26SM100_MMA_F16BF16_2x1SM_SSISI_SI_fLi128ELi256ELNS4_4UMMA5MajorE0ELSO_0ELNSN_7ScaleInE0ELSP_0EEEEEENS4_6LayoutINS5_IJSC_SC_SC_EEENS5_IJNSA_ILi0EEESU_SU_EEEEENS5_IJNS4_10UnderscoreESX_SX_EEEEENS4_18SM100_TMA_2SM_LOADENS4_14ComposedLayoutINS4_7SwizzleILi3ELi4ELi3EEENS4_18smem_ptr_flag_bitsILi16EEENSS_INS5_IJNSA_ILi8EEENSA_ILi64EEEEEENS5_IJS17_SC_EEEEEEEvNS4_8identityES10_S1B_vS1C_EENS_8epilogue10collective18CollectiveEpilogueINS1E_23Sm100TmaWarpSpecializedILi4ELi2ELi32ELb1ELb0EEEJNS5_IJS17_SG_SF_EEENS5_IJNSS_IS17_SC_EENSS_INS5_IJNSA_ILi32EEESB_EEENS5_IJSC_SF_EEEEEEEESI_SJ_SI_SJ_NS1E_6fusion15FusionCallbacksIS1I_NS1Q_17LinearCombinationISI_fSI_fLNS_15FloatRoundStyleE2EEES1J_S1P_JEEENS4_5SM1004TMEM4LOAD26SM100_TMEM_LOAD_32dp32b32xENS4_13SM90_TMA_LOADENS11_INS12_ILi2ELi4ELi3EEES15_NSS_INS5_IJS16_S1L_EEENS5_IJS1L_SC_EEEEEEENS4_39AutoVectorizingCopyWithAssumedAlignmentILi128EEENS4_14SM90_TMA_STOREES25_S27_S27_EEEvvEEEEvNT_6ParamsE --------------------------
	.section	.nv.info._ZN7cutlass13device_kernelINS_4gemm6kernel13GemmUniversalIN4cute5tupleIJiiiiEEENS1_10collective13CollectiveMmaINS1_35MainloopSm100TmaUmmaWarpSpecializedILi4ELi2ELi4ENS5_IJNS4_1CILi2EEENSA_ILi1EEESC_EEEEENS5_IJNSA_ILi128EEENSA_ILi256EEESF_EEENS_6half_tENS5_IJlSC_lEEESI_SJ_NS4_8TiledMMAINS4_8MMA_AtomIJNS4_26SM100_MMA_F16BF16_2x1SM_SSISI_SI_fLi128ELi256ELNS4_4UMMA5MajorE0ELSO_0ELNSN_7ScaleInE0ELSP_0EEEEEENS4_6LayoutINS5_IJSC_SC_SC_EEENS5_IJNSA_ILi0EEESU_SU_EEEEENS5_IJNS4_10UnderscoreESX_SX_EEEEENS4_18SM100_TMA_2SM_LOADENS4_14ComposedLayoutINS4_7SwizzleILi3ELi4ELi3EEENS4_18smem_ptr_flag_bitsILi16EEENSS_INS5_IJNSA_ILi8EEENSA_ILi64EEEEEENS5_IJS17_SC_EEEEEEEvNS4_8identityES10_S1B_vS1C_EENS_8epilogue10collective18CollectiveEpilogueINS1E_23Sm100TmaWarpSpecializedILi4ELi2ELi32ELb1ELb0EEEJNS5_IJS17_SG_SF_EEENS5_IJNSS_IS17_SC_EENSS_INS5_IJNSA_ILi32EEESB_EEENS5_IJSC_SF_EEEEEEEESI_SJ_SI_SJ_NS1E_6fusion15FusionCallbacksIS1I_NS1Q_17LinearCombinationISI_fSI_fLNS_15FloatRoundStyleE2EEES1J_S1P_JEEENS4_5SM1004TMEM4LOAD26SM100_TMEM_LOAD_32dp32b32xENS4_13SM90_TMA_LOADENS11_INS12_ILi2ELi4ELi3EEES15_NSS_INS5_IJS16_S1L_EEENS5_IJS1L_SC_EEEEEEENS4_39AutoVectorizingCopyWithAssumedAlignmentILi128EEENS4_14SM90_TMA_STOREES25_S27_S27_EEEvvEEEEvNT_6ParamsE,"",@"SHT_CUDA_INFO"
	.sectionflags	@""
	.align	4


	//----- nvinfo : EIATTR_CUDA_API_VERSION
	.align		4
        /*0000*/ 	.byte	0x04, 0x37
        /*0002*/ 	.short	(.L_31 - .L_30)
.L_30:
        /*0004*/ 	.word	0x00000082


	//----- nvinfo : EIATTR_KPARAM_INFO
	.align		4
.L_31:
        /*0008*/ 	.byte	0x04, 0x17
        /*000a*/ 	.short	(.L_33 - .L_32)
.L_32:
        /*000c*/ 	.word	0x00000000
        /*0010*/ 	.short	0x0000
        /*0012*/ 	.short	0x0000
        /*0014*/ 	.byte	0x00, 0xf0, 0x01, 0x20


	//----- nvinfo : EIATTR_AT_ENTRY_FRAGMENTS
	.align		4
.L_33:
        /*0018*/ 	.byte	0x04, 0x4f
        /*001a*/ 	.short	(.L_35 - .L_34)


	//   ....[0]....
.L_34:
        /*001c*/ 	.word	0x00000007


	//----- nvinfo : EIATTR_RESERVED_SMEM_USED
	.align		4
.L_35:
        /*0020*/ 	.byte	0x01, 0x41
	.zero		2


	//----- nvinfo : EIATTR_SPARSE_MMA_MASK
	.align		4
        /*0024*/ 	.byte	0x03, 0x50
        /*0026*/ 	.short	0x0000


	//----- nvinfo : EIATTR_TCGEN05_2CTA_USED
	.align		4
        /*0028*/ 	.byte	0x01, 0x52
	.zero		2


	//----- nvinfo : EIATTR_MAXREG_COUNT
	.align		4
        /*002c*/ 	.byte	0x03, 0x1b
        /*002e*/ 	.short	0x00ff


	//----- nvinfo : EIATTR_NUM_BARRIERS
	.align		4
        /*0030*/ 	.byte	0x02, 0x4c
        /*0032*/ 	.byte	0x07
	.zero		1


	//----- nvinfo : EIATTR_EXTERNS
	.align		4
        /*0034*/ 	.byte	0x04, 0x0f
        /*0036*/ 	.short	(.L_37 - .L_36)


	//   ....[0]....
	.align		4
.L_36:
        /*0038*/ 	.word	index@(__assertfail)


	//----- nvinfo : EIATTR_MERCURY_ISA_VERSION
	.align		4
.L_37:
        /*003c*/ 	.byte	0x03, 0x5f
        /*003e*/ 	.short	0x0101


	//----- nvinfo : EIATTR_INT_WARP_WIDE_INSTR_OFFSETS
	.align		4
        /*0040*/ 	.byte	0x04, 0x31
        /*0042*/ 	.short	(.L_39 - .L_38)


	//   ....[0]....
.L_38:
        /*0044*/ 	.word	0x00000d10


	//   ....[1]....
        /*0048*/ 	.word	0x00000db0


	//   ....[2]....
        /*004c*/ 	.word	0x00002270


	//   ....[3]....
        /*0050*/ 	.word	0x00004300


	//   ....[4]....
        /*0054*/ 	.word	0x00004330


	//   ....[5]....
        /*0058*/ 	.word	0x00004380


	//   ....[6]....
        /*005c*/ 	.word	0x00004ca0


	//   ....[7]....
        /*0060*/ 	.word	0x00004cc0


	//   ....[8]....
        /*0064*/ 	.word	0x00004da0


	//   ....[9]....
        /*0068*/ 	.word	0x00004e60


	//   ....[10]....
        /*006c*/ 	.word	0x00004e80


	//   ....[11]....
        /*0070*/ 	.word	0x00004f50


	//   ....[12]....
        /*0074*/ 	.word	0x00005040


	//   ....[13]....
        /*0078*/ 	.word	0x00005060


	//   ....[14]....
        /*007c*/ 	.word	0x00005160


	//   ....[15]....
        /*0080*/ 	.word	0x00005310


	//   ....[16]....
        /*0084*/ 	.word	0x00005320


	//   ....[17]....
        /*0088*/ 	.word	0x000054b0


	//----- nvinfo : EIATTR_COOP_GROUP_MASK_REGIDS
	.align		4
.L_39:
        /*008c*/ 	.byte	0x04, 0x29
        /*008e*/ 	.short	(.L_41 - .L_40)


	//   ....[0]....
.L_40:
        /*0090*/ 	.word	0xffffffff


	//   ....[1]....
        /*0094*/ 	.word	0xffffffff


	//   ....[2]....
        /*0098*/ 	.word	0xffffffff


	//   ....[3]....
        /*009c*/ 	.word	0xffffffff


	//   ....[4]....
        /*00a0*/ 	.word	0xffffffff


	//   ....[5]....
        /*00a4*/ 	.word	0xffffffff


	//   ....[6]....
        /*00a8*/ 	.word	0xffffffff


	//   ....[7]....
        /*00ac*/ 	.word	0xffffffff


	//   ....[8]....
        /*00b0*/ 	.word	0xffffffff


	//   ....[9]....
        /*00b4*/ 	.word	0xffffffff


	//   ....[10]....
        /*00b8*/ 	.word	0xffffffff


	//   ....[11]....
        /*00bc*/ 	.word	0xffffffff


	//   ....[12]....
        /*00c0*/ 	.word	0xffffffff


	//   ....[13]....
        /*00c4*/ 	.word	0xffffffff


	//----- nvinfo : EIATTR_COOP_GROUP_INSTR_OFFSETS
	.align		4
.L_41:
        /*00c8*/ 	.byte	0x04, 0x28
        /*00ca*/ 	.short	(.L_43 - .L_42)


	//   ....[0]....
.L_42:
        /*00cc*/ 	.word	0x000000c0


	//   ....[1]....
        /*00d0*/ 	.word	0x00000500


	//   ....[2]....
        /*00d4*/ 	.word	0x00000680


	//   ....[3]....
        /*00d8*/ 	.word	0x00000810


	//   ....[4]....
        /*00dc*/ 	.word	0x00000900


	//   ....[5]....
        /*00e0*/ 	.word	0x00000a60


	//   ....[6]....
        /*00e4*/ 	.word	0x00000bf0


	//   ....[7]....
        /*00e8*/ 	.word	0x00000e30


	//   ....[8]....
        /*00ec*/ 	.word	0x00002150


	//   ....[9]....
        /*00f0*/ 	.word	0x00002f30


	//   ....[10]....
        /*00f4*/ 	.word	0x00003400


	//   ....[11]....
        /*00f8*/ 	.word	0x00003430


	//   ....[12]....
        /*00fc*/ 	.word	0x00004210


	//   ....[13]....
        /*0100*/ 	.word	0x00004420


	//----- nvinfo : EIATTR_VRC_CTA_INIT_COUNT
	.align		4
.L_43:
        /*0104*/ 	.byte	0x02, 0x4a
        /*0106*/ 	.byte	0x80
	.zero		1


	//----- nvinfo : EIATTR_SYSCALL_OFFSETS
	.align		4
        /*0108*/ 	.byte	0x04, 0x46
        /*010a*/ 	.short	(.L_45 - .L_44)


	//   ....[0]....
.L_44:
        /*010c*/ 	.word	0x00005fa0


	//   ....[1]....
        /*0110*/ 	.word	0x00006090


	//   ....[2]....
        /*0114*/ 	.word	0x00006800


	//   ....[3]....
        /*0118*/ 	.word	0x000074c0


	//   ....[4]....
        /*011c*/ 	.word	0x00008160


	//   ....[5]....
        /*0120*/ 	.word	0x00008e00


	//----- nvinfo : EIATTR_MBARRIER_INSTR_OFFSETS
	.align		4
.L_45:
        /*0124*/ 	.byte	0x04, 0x39
        /*0126*/ 	.short	(.L_47 - .L_46)


	//   ....[0]....
.L_46:
        /*0128*/ 	.word	0x000005f0
        /*012c*/ 	.word	0x000000ff
        /*0130*/ 	.word	0x00000000
        /*0134*/ 	.short	0x0100
        /*0136*/ 	.byte	0x08
	.zero		1


	//   ....[1]....
        /*0138*/ 	.word	0x00000600
        /*013c*/ 	.word	0x000000ff
        /*0140*/ 	.word	0x00000020
        /*0144*/ 	.short	0x0100
        /*0146*/ 	.byte	0x08
	.zero		1


	//   ....[2]....
        /*0148*/ 	.word	0x00000610
        /*014c*/ 	.word	0x000000ff
        /*0150*/ 	.word	0x00000008
        /*0154*/ 	.short	0x0100
        /*0156*/ 	.byte	0x08
	.zero		1


	//   ....[3]....
        /*0158*/ 	.word	0x00000620
        /*015c*/ 	.word	0x000000ff
        /*0160*/ 	.word	0x00000028
        /*0164*/ 	.short	0x0100
        /*0166*/ 	.byte	0x08
	.zero		1


	//   ....[4]....
        /*0168*/ 	.word	0x00000630
        /*016c*/ 	.word	0x000000ff
        /*0170*/ 	.word	0x00000010
        /*0174*/ 	.short	0x0100
        /*0176*/ 	.byte	0x08
	.zero		1


	//   ....[5]....
        /*0178*/ 	.word	0x00000640
        /*017c*/ 	.word	0x000000ff
        /*0180*/ 	.word	0x00000030
        /*0184*/ 	.short	0x0100
        /*0186*/ 	.byte	0x08
	.zero		1


	//   ....[6]....
        /*0188*/ 	.word	0x00000650
        /*018c*/ 	.word	0x000000ff
        /*0190*/ 	.word	0x00000018
        /*0194*/ 	.short	0x0100
        /*0196*/ 	.byte	0x08
	.zero		1


	//   ....[7]....
        /*0198*/ 	.word	0x00000660
        /*019c*/ 	.word	0x000000ff
        /*01a0*/ 	.word	0x00000038
        /*01a4*/ 	.short	0x0100
        /*01a6*/ 	.byte	0x08
	.zero		1


	//   ....[8]....
        /*01a8*/ 	.word	0x00000780
        /*01ac*/ 	.word	0x000000ff
        /*01b0*/ 	.word	0x00000040
        /*01b4*/ 	.short	0x0100
        /*01b6*/ 	.byte	0x09
	.zero		1


	//   ....[9]....
        /*01b8*/ 	.word	0x00000790
        /*01bc*/ 	.word	0x000000ff
        /*01c0*/ 	.word	0x00000060
        /*01c4*/ 	.short	0x0100
        /*01c6*/ 	.byte	0x09
	.zero		1


	//   ....[10]....
        /*01c8*/ 	.word	0x000007a0
        /*01cc*/ 	.word	0x000000ff
        /*01d0*/ 	.word	0x00000048
        /*01d4*/ 	.short	0x0100
        /*01d6*/ 	.byte	0x09
	.zero		1


	//   ....[11]....
        /*01d8*/ 	.word	0x000007b0
        /*01dc*/ 	.word	0x000000ff
        /*01e0*/ 	.word	0x00000068
        /*01e4*/ 	.short	0x0100
        /*01e6*/ 	.byte	0x09
	.zero		1


	//   ....[12]....
        /*01e8*/ 	.word	0x000007c0
        /*01ec*/ 	.word	0x000000ff
        /*01f0*/ 	.word	0x00000050
        /*01f4*/ 	.short	0x0100
        /*01f6*/ 	.byte	0x09
	.zero		1


	//   ....[13]....
        /*01f8*/ 	.word	0x000007d0
        /*01fc*/ 	.word	0x000000ff
        /*0200*/ 	.word	0x00000070
        /*0204*/ 	.short	0x0100
        /*0206*/ 	.byte	0x09
	.zero		1


	//   ....[14]....
        /*0208*/ 	.word	0x000007e0
        /*020c*/ 	.word	0x000000ff
        /*0210*/ 	.word	0x00000058
        /*0214*/ 	.short	0x0100
        /*0216*/ 	.byte	0x09
	.zero		1


	//   ....[15]....
        /*0218*/ 	.word	0x000007f0
        /*021c*/ 	.word	0x000000ff
        /*0220*/ 	.word	0x00000078
        /*0224*/ 	.short	0x0100
        /*0226*/ 	.byte	0x09
	.zero		1


	//   ....[16]....
        /*0228*/ 	.word	0x000008d0
        /*022c*/ 	.word	0x000000ff
        /*0230*/ 	.word	0x00000080
        /*0234*/ 	.short	0x0100
        /*0236*/ 	.byte	0x08
	.zero		1


	//   ....[17]....
        /*0238*/ 	.word	0x000008e0
        /*023c*/ 	.word	0x000000ff
        /*0240*/ 	.word	0x00000088
        /*0244*/ 	.short	0x0100
        /*0246*/ 	.byte	0x08
	.zero		1


	//   ....[18]....
        /*0248*/ 	.word	0x00000a10
        /*024c*/ 	.word	0x000000ff
        /*0250*/ 	.word	0x00000090
        /*0254*/ 	.short	0x0100
        /*0256*/ 	.byte	0x08
	.zero		1


	//   ....[19]....
        /*0258*/ 	.word	0x00000a20
        /*025c*/ 	.word	0x000000ff
        /*0260*/ 	.word	0x000000a0
        /*0264*/ 	.short	0x0100
        /*0266*/ 	.byte	0x08
	.zero		1


	//   ....[20]....
        /*0268*/ 	.word	0x00000a30
        /*026c*/ 	.word	0x000000ff
        /*0270*/ 	.word	0x00000098
        /*0274*/ 	.short	0x0100
        /*0276*/ 	.byte	0x08
	.zero		1


	//   ....[21]....
        /*0278*/ 	.word	0x00000a40
        /*027c*/ 	.word	0x000000ff
        /*0280*/ 	.word	0x000000a8
        /*0284*/ 	.short	0x0100
        /*0286*/ 	.byte	0x08
	.zero		1


	//   ....[22]....
        /*0288*/ 	.word	0x00000b60
        /*028c*/ 	.word	0x000000ff
        /*0290*/ 	.word	0x000000b0
        /*0294*/ 	.short	0x0100
        /*0296*/ 	.byte	0x09
	.zero		1


	//   ....[23]....
        /*0298*/ 	.word	0x00000b70
        /*029c*/ 	.word	0x000000ff
        /*02a0*/ 	.word	0x000000d0
        /*02a4*/ 	.short	0x0100
        /*02a6*/ 	.byte	0x09
	.zero		1


	//   ....[24]....
        /*02a8*/ 	.word	0x00000b80
        /*02ac*/ 	.word	0x000000ff
        /*02b0*/ 	.word	0x000000b8
        /*02b4*/ 	.short	0x0100
        /*02b6*/ 	.byte	0x09
	.zero		1


	//   ....[25]....
        /*02b8*/ 	.word	0x00000b90
        /*02bc*/ 	.word	0x000000ff
        /*02c0*/ 	.word	0x000000d8
        /*02c4*/ 	.short	0x0100
        /*02c6*/ 	.byte	0x09
	.zero		1


	//   ....[26]....
        /*02c8*/ 	.word	0x00000ba0
        /*02cc*/ 	.word	0x000000ff
        /*02d0*/ 	.word	0x000000c0
        /*02d4*/ 	.short	0x0100
        /*02d6*/ 	.byte	0x09
	.zero		1


	//   ....[27]....
        /*02d8*/ 	.word	0x00000bb0
        /*02dc*/ 	.word	0x000000ff
        /*02e0*/ 	.word	0x000000e0
        /*02e4*/ 	.short	0x0100
        /*02e6*/ 	.byte	0x09
	.zero		1


	//   ....[28]....
        /*02e8*/ 	.word	0x00000bc0
        /*02ec*/ 	.word	0x000000ff
        /*02f0*/ 	.word	0x000000c8
        /*02f4*/ 	.short	0x0100
        /*02f6*/ 	.byte	0x09
	.zero		1


	//   ....[29]....
        /*02f8*/ 	.word	0x00000bd0
        /*02fc*/ 	.word	0x000000ff
        /*0300*/ 	.word	0x000000e8
        /*0304*/ 	.short	0x0100
        /*0306*/ 	.byte	0x09
	.zero		1


	//   ....[30]....
        /*0308*/ 	.word	0x00000cc0
        /*030c*/ 	.word	0x000000ff
        /*0310*/ 	.word	0x000000f0
        /*0314*/ 	.short	0x0100
        /*0316*/ 	.byte	0x08
	.zero		1


	//   ....[31]....
        /*0318*/ 	.word	0x00000cd0
        /*031c*/ 	.word	0x000000ff
        /*0320*/ 	.word	0x00000100
        /*0324*/ 	.short	0x0100
        /*0326*/ 	.byte	0x08
	.zero		1


	//   ....[32]....
        /*0328*/ 	.word	0x00000ce0
        /*032c*/ 	.word	0x000000ff
        /*0330*/ 	.word	0x000000f8
        /*0334*/ 	.short	0x0100
        /*0336*/ 	.byte	0x08
	.zero		1


	//   ....[33]....
        /*0338*/ 	.word	0x00000cf0
        /*033c*/ 	.word	0x000000ff
        /*0340*/ 	.word	0x00000108
        /*0344*/ 	.short	0x0100
        /*0346*/ 	.byte	0x08
	.zero		1


	//   ....[34]....
        /*0348*/ 	.word	0x00000de0
        /*034c*/ 	.word	0x000000ff
        /*0350*/ 	.word	0x00000110
        /*0354*/ 	.short	0x0100
        /*0356*/ 	.byte	0x07
	.zero		1


	//   ....[35]....
        /*0358*/ 	.word	0x000017f0
        /*035c*/ 	.word	0x00000002
        /*0360*/ 	.word	0x00000100
        /*0364*/ 	.short	0x010a
        /*0366*/ 	.byte	0xff
	.zero		1


	//   ....[36]....
        /*0368*/ 	.word	0x00001820
        /*036c*/ 	.word	0x00000002
        /*0370*/ 	.word	0x000000f0
        /*0374*/ 	.short	0x0101
        /*0376*/ 	.byte	0xff
	.zero		1


	//   ....[37]....
        /*0378*/ 	.word	0x000018f0
        /*037c*/ 	.word	0x000000ff
        /*0380*/ 	.word	0x00000020
        /*0384*/ 	.short	0x010a
        /*0386*/ 	.byte	0x08
	.zero		1


	//   ....[38]....
        /*0388*/ 	.word	0x000019f0
        /*038c*/ 	.word	0x000000ff
        /*0390*/ 	.word	0x00000020
        /*0394*/ 	.short	0x010a
        /*0396*/ 	.byte	0x21
	.zero		1


	//   ....[39]....
        /*0398*/ 	.word	0x00001ba0
        /*039c*/ 	.word	0x000000ff
        /*03a0*/ 	.word	0x00000020
        /*03a4*/ 	.short	0x010a
        /*03a6*/ 	.byte	0x08
	.zero		1


	//   ....[40]....
        /*03a8*/ 	.word	0x00001d60
        /*03ac*/ 	.word	0x000000ff
        /*03b0*/ 	.word	0x00000088
        /*03b4*/ 	.short	0x0101
        /*03b6*/ 	.byte	0x06
	.zero		1


	//   ....[41]....
        /*03b8*/ 	.word	0x00001d80
        /*03bc*/ 	.word	0x000000ff
        /*03c0*/ 	.word	0x00000020
        /*03c4*/ 	.short	0x010a
        /*03c6*/ 	.byte	0x08
	.zero		1


	//   ....[42]....
        /*03c8*/ 	.word	0x00001e00
        /*03cc*/ 	.word	0x000000ff
        /*03d0*/ 	.word	0x00000020
        /*03d4*/ 	.short	0x010a
        /*03d6*/ 	.byte	0x21
	.zero		1


	//   ....[43]....
        /*03d8*/ 	.word	0x00001f90
        /*03dc*/ 	.word	0x000000ff
        /*03e0*/ 	.word	0x00000020
        /*03e4*/ 	.short	0x010a
        /*03e6*/ 	.byte	0x08
	.zero		1


	//   ....[44]....
        /*03e8*/ 	.word	0x00002180
        /*03ec*/ 	.word	0x00000002
        /*03f0*/ 	.word	0x00000090
        /*03f4*/ 	.short	0x010a
        /*03f6*/ 	.byte	0xff
	.zero		1


	//   ....[45]....
        /*03f8*/ 	.word	0x00002240
        /*03fc*/ 	.word	0x00000002
        /*0400*/ 	.word	0x00000000
        /*0404*/ 	.short	0x0101
        /*0406*/ 	.byte	0xff
	.zero		1


	//   ....[46]....
        /*0408*/ 	.word	0x000027a0
        /*040c*/ 	.word	0x000000ff
        /*0410*/ 	.word	0x00000000
        /*0414*/ 	.short	0x010a
        /*0416*/ 	.byte	0x04
	.zero		1


	//   ....[47]....
        /*0418*/ 	.word	0x00002830
        /*041c*/ 	.word	0x000000ff
        /*0420*/ 	.word	0x00000000
        /*0424*/ 	.short	0x010a
        /*0426*/ 	.byte	0x04
	.zero		1


	//   ....[48]....
        /*0428*/ 	.word	0x000028c0
        /*042c*/ 	.word	0x000000ff
        /*0430*/ 	.word	0x00000000
        /*0434*/ 	.short	0x010a
        /*0436*/ 	.byte	0x04
	.zero		1


	//   ....[49]....
        /*0438*/ 	.word	0x00002960
        /*043c*/ 	.word	0x00000000
        /*0440*/ 	.word	0x00000000
        /*0444*/ 	.short	0x010a
        /*0446*/ 	.byte	0xff
	.zero		1


	//   ....[50]....
        /*0448*/ 	.word	0x00002a90
        /*044c*/ 	.word	0x00000000
        /*0450*/ 	.word	0x000000f0
        /*0454*/ 	.short	0x010a
        /*0456*/ 	.byte	0xff
	.zero		1


	//   ....[51]....
        /*0458*/ 	.word	0x00002b00
        /*045c*/ 	.word	0x00000000
        /*0460*/ 	.word	0x00000000
        /*0464*/ 	.short	0x0101
        /*0466*/ 	.byte	0xff
	.zero		1


	//   ....[52]....
        /*0468*/ 	.word	0x00002b20
        /*046c*/ 	.word	0x000000ff
        /*0470*/ 	.word	0x000000a0
        /*0474*/ 	.short	0x010a
        /*0476*/ 	.byte	0x05
	.zero		1


	//   ....[53]....
        /*0478*/ 	.word	0x00002c40
        /*047c*/ 	.word	0x00000000
        /*0480*/ 	.word	0x00000090
        /*0484*/ 	.short	0x010a
        /*0486*/ 	.byte	0xff
	.zero		1


	//   ....[54]....
        /*0488*/ 	.word	0x00002d40
        /*048c*/ 	.word	0x00000000
        /*0490*/ 	.word	0x00000000
        /*0494*/ 	.short	0x0101
        /*0496*/ 	.byte	0xff
	.zero		1


	//   ....[55]....
        /*0498*/ 	.word	0x00002dd0
        /*049c*/ 	.word	0x000000ff
        /*04a0*/ 	.word	0x000000a0
        /*04a4*/ 	.short	0x0106
        /*04a6*/ 	.byte	0x05
	.zero		1


	//   ....[56]....
        /*04a8*/ 	.word	0x00002df0
        /*04ac*/ 	.word	0x000000ff
        /*04b0*/ 	.word	0x000000a0
        /*04b4*/ 	.short	0x010a
        /*04b6*/ 	.byte	0x05
	.zero		1


	//   ....[57]....
        /*04b8*/ 	.word	0x00002e80
        /*04bc*/ 	.word	0x000000ff
        /*04c0*/ 	.word	0x000000a0
        /*04c4*/ 	.short	0x0106
        /*04c6*/ 	.byte	0x04
	.zero		1


	//   ....[58]....
        /*04c8*/ 	.word	0x00002ec0
        /*04cc*/ 	.word	0x00000000
        /*04d0*/ 	.word	0x000000a0
        /*04d4*/ 	.short	0x010a
        /*04d6*/ 	.byte	0xff
	.zero		1


	//   ....[59]....
        /*04d8*/ 	.word	0x00003100
        /*04dc*/ 	.word	0x000000ff
        /*04e0*/ 	.word	0x00000008
        /*04e4*/ 	.short	0x010a
        /*04e6*/ 	.byte	0x06
	.zero		1


	//   ....[60]....
        /*04e8*/ 	.word	0x00003120
        /*04ec*/ 	.word	0x000000ff
        /*04f0*/ 	.word	0x00000008
        /*04f4*/ 	.short	0x010a
        /*04f6*/ 	.byte	0x06
	.zero		1


	//   ....[61]....
        /*04f8*/ 	.word	0x000032b0
        /*04fc*/ 	.word	0x000000ff
        /*0500*/ 	.word	0x00000008
        /*0504*/ 	.short	0x010a
        /*0506*/ 	.byte	0x06
	.zero		1


	//   ....[62]....
        /*0508*/ 	.word	0x000032d0
        /*050c*/ 	.word	0x000000ff
        /*0510*/ 	.word	0x00000008
        /*0514*/ 	.short	0x010a
        /*0516*/ 	.byte	0x06
	.zero		1


	//   ....[63]....
        /*0518*/ 	.word	0x00003390
        /*051c*/ 	.word	0x000000ff
        /*0520*/ 	.word	0x00000000
        /*0524*/ 	.short	0x0101
        /*0526*/ 	.byte	0x07
	.zero		1


	//   ....[64]....
        /*0528*/ 	.word	0x00003750
        /*052c*/ 	.word	0x00000000
        /*0530*/ 	.word	0x00000090
        /*0534*/ 	.short	0x010a
        /*0536*/ 	.byte	0xff
	.zero		1


	//   ....[65]....
        /*0538*/ 	.word	0x00003810
        /*053c*/ 	.word	0x00000000
        /*0540*/ 	.word	0x00000000
        /*0544*/ 	.short	0x0101
        /*0546*/ 	.byte	0xff
	.zero		1


	//   ....[66]....
        /*0548*/ 	.word	0x000038c0
        /*054c*/ 	.word	0x000000ff
        /*0550*/ 	.word	0x00000000
        /*0554*/ 	.short	0x010a
        /*0556*/ 	.byte	0x09
	.zero		1


	//   ....[67]....
        /*0558*/ 	.word	0x000038e0
        /*055c*/ 	.word	0x000000ff
        /*0560*/ 	.word	0x000000d0
        /*0564*/ 	.short	0x010a
        /*0566*/ 	.byte	0x08
	.zero		1


	//   ....[68]....
        /*0568*/ 	.word	0x00003990
        /*056c*/ 	.word	0x000000ff
        /*0570*/ 	.word	0x00000000
        /*0574*/ 	.short	0x010a
        /*0576*/ 	.byte	0x0e
	.zero		1


	//   ....[69]....
        /*0578*/ 	.word	0x00003ac0
        /*057c*/ 	.word	0x000000ff
        /*0580*/ 	.word	0x00000000
        /*0584*/ 	.short	0x010a
        /*0586*/ 	.byte	0x26
	.zero		1


	//   ....[70]....
        /*0588*/ 	.word	0x00003f00
        /*058c*/ 	.word	0x000000ff
        /*0590*/ 	.word	0x00000000
        /*0594*/ 	.short	0x010a
        /*0596*/ 	.byte	0x08
	.zero		1


	//   ....[71]....
        /*0598*/ 	.word	0x00003f90
        /*059c*/ 	.word	0x000000ff
        /*05a0*/ 	.word	0x00000000
        /*05a4*/ 	.short	0x010a
        /*05a6*/ 	.byte	0x08
	.zero		1


	//   ....[72]....
        /*05a8*/ 	.word	0x00004020
        /*05ac*/ 	.word	0x000000ff
        /*05b0*/ 	.word	0x00000000
        /*05b4*/ 	.short	0x010a
        /*05b6*/ 	.byte	0x08
	.zero		1


	//   ....[73]....
        /*05b8*/ 	.word	0x000040c0
        /*05bc*/ 	.word	0x00000000
        /*05c0*/ 	.word	0x00000000
        /*05c4*/ 	.short	0x010a
        /*05c6*/ 	.byte	0xff
	.zero		1


	//   ....[74]....
        /*05c8*/ 	.word	0x00004100
        /*05cc*/ 	.word	0x00000000
        /*05d0*/ 	.word	0x00000000
        /*05d4*/ 	.short	0x010a
        /*05d6*/ 	.byte	0xff
	.zero		1


	//   ....[75]....
        /*05d8*/ 	.word	0x00004170
        /*05dc*/ 	.word	0x000000ff
        /*05e0*/ 	.word	0x00000000
        /*05e4*/ 	.short	0x0101
        /*05e6*/ 	.byte	0x05
	.zero		1


	//   ....[76]....
        /*05e8*/ 	.word	0x000041b0
        /*05ec*/ 	.word	0x000000ff
        /*05f0*/ 	.word	0x00000110
        /*05f4*/ 	.short	0x010a
        /*05f6*/ 	.byte	0x07
	.zero		1


	//   ....[77]....
        /*05f8*/ 	.word	0x00004200
        /*05fc*/ 	.word	0x000000ff
        /*0600*/ 	.word	0x00000000
        /*0604*/ 	.short	0x0101
        /*0606*/ 	.byte	0x05
	.zero		1


	//   ....[78]....
        /*0608*/ 	.word	0x00004650
        /*060c*/ 	.word	0x00000000
        /*0610*/ 	.word	0x00000090
        /*0614*/ 	.short	0x010a
        /*0616*/ 	.byte	0xff
	.zero		1


	//   ....[79]....
        /*0618*/ 	.word	0x00004710
        /*061c*/ 	.word	0x00000000
        /*0620*/ 	.word	0x00000000
        /*0624*/ 	.short	0x0101
        /*0626*/ 	.byte	0xff
	.zero		1


	//   ....[80]....
        /*0628*/ 	.word	0x00004a30
        /*062c*/ 	.word	0x000000ff
        /*0630*/ 	.word	0x00000088
        /*0634*/ 	.short	0x010a
        /*0636*/ 	.byte	0x07
	.zero		1


	//   ....[81]....
        /*0638*/ 	.word	0x00004c20
        /*063c*/ 	.word	0x000000ff
        /*0640*/ 	.word	0x00000060
        /*0644*/ 	.short	0x010a
        /*0646*/ 	.byte	0x07
	.zero		1


	//   ....[82]....
        /*0648*/ 	.word	0x00004e10
        /*064c*/ 	.word	0x000000ff
        /*0650*/ 	.word	0x00000040
        /*0654*/ 	.short	0x010b
        /*0656*/ 	.byte	0x07
	.zero		1


	//   ....[83]....
        /*0658*/ 	.word	0x00004e20
        /*065c*/ 	.word	0x000000ff
        /*0660*/ 	.word	0x00000000
        /*0664*/ 	.short	0x0101
        /*0666*/ 	.byte	0x0e
	.zero		1


	//   ....[84]....
        /*0668*/ 	.word	0x00004e30
        /*066c*/ 	.word	0x000000ff
        /*0670*/ 	.word	0x00000068
        /*0674*/ 	.short	0x010a
        /*0676*/ 	.byte	0x07
	.zero		1


	//   ....[85]....
        /*0678*/ 	.word	0x00004fe0
        /*067c*/ 	.word	0x000000ff
        /*0680*/ 	.word	0x00000048
        /*0684*/ 	.short	0x010b
        /*0686*/ 	.byte	0x07
	.zero		1


	//   ....[86]....
        /*0688*/ 	.word	0x00004ff0
        /*068c*/ 	.word	0x000000ff
        /*0690*/ 	.word	0x00000000
        /*0694*/ 	.short	0x0101
        /*0696*/ 	.byte	0x0e
	.zero		1


	//   ....[87]....
        /*0698*/ 	.word	0x00005000
        /*069c*/ 	.word	0x000000ff
        /*06a0*/ 	.word	0x00000070
        /*06a4*/ 	.short	0x010a
        /*06a6*/ 	.byte	0x07
	.zero		1


	//   ....[88]....
        /*06a8*/ 	.word	0x000051f0
        /*06ac*/ 	.word	0x000000ff
        /*06b0*/ 	.word	0x00000050
        /*06b4*/ 	.short	0x010b
        /*06b6*/ 	.byte	0x07
	.zero		1


	//   ....[89]....
        /*06b8*/ 	.word	0x00005260
        /*06bc*/ 	.word	0x000000ff
        /*06c0*/ 	.word	0x00000000
        /*06c4*/ 	.short	0x0101
        /*06c6*/ 	.byte	0x0e
	.zero		1


	//   ....[90]....
        /*06c8*/ 	.word	0x00005270
        /*06cc*/ 	.word	0x000000ff
        /*06d0*/ 	.word	0x00000078
        /*06d4*/ 	.short	0x010a
        /*06d6*/ 	.byte	0x07
	.zero		1


	//   ....[91]....
        /*06d8*/ 	.word	0x00005510
        /*06dc*/ 	.word	0x000000ff
        /*06e0*/ 	.word	0x00000058
        /*06e4*/ 	.short	0x010b
        /*06e6*/ 	.byte	0x07
	.zero		1


	//   ....[92]....
        /*06e8*/ 	.word	0x00005530
        /*06ec*/ 	.word	0x000000ff
        /*06f0*/ 	.word	0x00000000
        /*06f4*/ 	.short	0x0101
        /*06f6*/ 	.byte	0x0d
	.zero		1


	//   ....[93]....
        /*06f8*/ 	.word	0x00005560
        /*06fc*/ 	.word	0x000000ff
        /*0700*/ 	.word	0x00000060
        /*0704*/ 	.short	0x010a
        /*0706*/ 	.byte	0x07
	.zero		1


	//   ....[94]....
        /*0708*/ 	.word	0x00005580
        /*070c*/ 	.word	0x000000ff
        /*0710*/ 	.word	0x00000068
        /*0714*/ 	.short	0x010a
        /*0716*/ 	.byte	0x07
	.zero		1


	//   ....[95]....
        /*0718*/ 	.word	0x000055a0
        /*071c*/ 	.word	0x000000ff
        /*0720*/ 	.word	0x00000070
        /*0724*/ 	.short	0x010a
        /*0726*/ 	.byte	0x07
	.zero		1


	//   ....[96]....
        /*0728*/ 	.word	0x000055e0
        /*072c*/ 	.word	0x00000000
        /*0730*/ 	.word	0x00000078
        /*0734*/ 	.short	0x010a
        /*0736*/ 	.byte	0xff
	.zero		1


	//   ....[97]....
        /*0738*/ 	.word	0x00005960
        /*073c*/ 	.word	0x00000000
        /*0740*/ 	.word	0x00000090
        /*0744*/ 	.short	0x010a
        /*0746*/ 	.byte	0xff
	.zero		1


	//   ....[98]....
        /*0748*/ 	.word	0x00005a70
        /*074c*/ 	.word	0x00000000
        /*0750*/ 	.word	0x00000000
        /*0754*/ 	.short	0x0101
        /*0756*/ 	.byte	0xff
	.zero		1


	//   ....[99]....
        /*0758*/ 	.word	0x000064c0
        /*075c*/ 	.word	0x000000ff
        /*0760*/ 	.word	0x00000040
        /*0764*/ 	.short	0x010a
        /*0766*/ 	.byte	0x30
	.zero		1


	//   ....[100]....
        /*0768*/ 	.word	0x00006500
        /*076c*/ 	.word	0x00000070
        /*0770*/ 	.word	0x000000b0
        /*0774*/ 	.short	0x010a
        /*0776*/ 	.byte	0xff
	.zero		1


	//   ....[101]....
        /*0778*/ 	.word	0x000065f0
        /*077c*/ 	.word	0x000000ff
        /*0780*/ 	.word	0x00000040
        /*0784*/ 	.short	0x010a
        /*0786*/ 	.byte	0x30
	.zero		1


	//   ....[102]....
        /*0788*/ 	.word	0x000066e0
        /*078c*/ 	.word	0x00000070
        /*0790*/ 	.word	0x000000b0
        /*0794*/ 	.short	0x010a
        /*0796*/ 	.byte	0xff
	.zero		1


	//   ....[103]....
        /*0798*/ 	.word	0x000071f0
        /*079c*/ 	.word	0x00000000
        /*07a0*/ 	.word	0x00000000
        /*07a4*/ 	.short	0x0101
        /*07a6*/ 	.byte	0xff
	.zero		1


	//   ....[104]....
        /*07a8*/ 	.word	0x00007200
        /*07ac*/ 	.word	0x00000002
        /*07b0*/ 	.word	0x00000040
        /*07b4*/ 	.short	0x010a
        /*07b6*/ 	.byte	0xff
	.zero		1


	//   ....[105]....
        /*07b8*/ 	.word	0x000072e0
        /*07bc*/ 	.word	0x00000002
        /*07c0*/ 	.word	0x00000040
        /*07c4*/ 	.short	0x010a
        /*07c6*/ 	.byte	0xff
	.zero		1


	//   ....[106]....
        /*07c8*/ 	.word	0x00007e90
        /*07cc*/ 	.word	0x0000003f
        /*07d0*/ 	.word	0x00000000
        /*07d4*/ 	.short	0x0101
        /*07d6*/ 	.byte	0xff
	.zero		1


	//   ....[107]....
        /*07d8*/ 	.word	0x00007eb0
        /*07dc*/ 	.word	0x00000000
        /*07e0*/ 	.word	0x00000040
        /*07e4*/ 	.short	0x010a
        /*07e6*/ 	.byte	0xff
	.zero		1


	//   ....[108]....
        /*07e8*/ 	.word	0x00007f80
        /*07ec*/ 	.word	0x00000000
        /*07f0*/ 	.word	0x00000040
        /*07f4*/ 	.short	0x010a
        /*07f6*/ 	.byte	0xff
	.zero		1


	//   ....[109]....
        /*07f8*/ 	.word	0x00008b30
        /*07fc*/ 	.word	0x0000003f
        /*0800*/ 	.word	0x00000000
        /*0804*/ 	.short	0x0101
        /*0806*/ 	.byte	0xff
	.zero		1


	//   ....[110]....
        /*0808*/ 	.word	0x00008b50
        /*080c*/ 	.word	0x00000000
        /*0810*/ 	.word	0x00000040
        /*0814*/ 	.short	0x010a
        /*0816*/ 	.byte	0xff
	.zero		1


	//   ....[111]....
        /*0818*/ 	.word	0x00008c20
        /*081c*/ 	.word	0x00000000
        /*0820*/ 	.word	0x00000040
        /*0824*/ 	.short	0x010a
        /*0826*/ 	.byte	0xff
	.zero		1


	//   ....[112]....
        /*0828*/ 	.word	0x00008ef0
        /*082c*/ 	.word	0x00000070
        /*0830*/ 	.word	0x00000000
        /*0834*/ 	.short	0x0101
        /*0836*/ 	.byte	0xff
	.zero		1


	//   ....[113]....
        /*0838*/ 	.word	0x00009820
        /*083c*/ 	.word	0x00000000
        /*0840*/ 	.word	0x00000000
        /*0844*/ 	.short	0x0101
        /*0846*/ 	.byte	0xff
	.zero		1


	//   ....[114]....
        /*0848*/ 	.word	0x00009a90
        /*084c*/ 	.word	0x000000ff
        /*0850*/ 	.word	0x00000000
        /*0854*/ 	.short	0x0101
        /*0856*/ 	.byte	0x04
	.zero		1


	//   ....[115]....
        /*0858*/ 	.word	0x00009ab0
        /*085c*/ 	.word	0x00000002
        /*0860*/ 	.word	0x00000100
        /*0864*/ 	.short	0x010a
        /*0866*/ 	.byte	0xff
	.zero		1


	//   ....[116]....
        /*0868*/ 	.word	0x00009b10
        /*086c*/ 	.word	0x00000002
        /*0870*/ 	.word	0x00000020
        /*0874*/ 	.short	0x010a
        /*0876*/ 	.byte	0xff
	.zero		1


	//   ....[117]....
        /*0878*/ 	.word	0x00009b70
        /*087c*/ 	.word	0x00000002
        /*0880*/ 	.word	0x00000020
        /*0884*/ 	.short	0x010a
        /*0886*/ 	.byte	0xff
	.zero		1


	//   ....[118]....
        /*0888*/ 	.word	0x00009bc0
        /*088c*/ 	.word	0x00000002
        /*0890*/ 	.word	0x00000090
        /*0894*/ 	.short	0x010a
        /*0896*/ 	.byte	0xff
	.zero		1


	//   ....[119]....
        /*0898*/ 	.word	0x00009c20
        /*089c*/ 	.word	0x00000000
        /*08a0*/ 	.word	0x00000000
        /*08a4*/ 	.short	0x010a
        /*08a6*/ 	.byte	0xff
	.zero		1


	//   ....[120]....
        /*08a8*/ 	.word	0x00009c80
        /*08ac*/ 	.word	0x00000000
        /*08b0*/ 	.word	0x00000000
        /*08b4*/ 	.short	0x010a
        /*08b6*/ 	.byte	0xff
	.zero		1


	//   ....[121]....
        /*08b8*/ 	.word	0x00009ce0
        /*08bc*/ 	.word	0x00000000
        /*08c0*/ 	.word	0x00000000
        /*08c4*/ 	.short	0x010a
        /*08c6*/ 	.byte	0xff
	.zero		1


	//   ....[122]....
        /*08c8*/ 	.word	0x00009d30
        /*08cc*/ 	.word	0x00000000
        /*08d0*/ 	.word	0x000000f0
        /*08d4*/ 	.short	0x010a
        /*08d6*/ 	.byte	0xff
	.zero		1


	//   ....[123]....
        /*08d8*/ 	.word	0x00009d90
        /*08dc*/ 	.word	0x00000000
        /*08e0*/ 	.word	0x000000a0
        /*08e4*/ 	.short	0x010a
        /*08e6*/ 	.byte	0xff
	.zero		1


	//   ....[124]....
        /*08e8*/ 	.word	0x00009de0
        /*08ec*/ 	.word	0x00000000
        /*08f0*/ 	.word	0x00000090
        /*08f4*/ 	.short	0x010a
        /*08f6*/ 	.byte	0xff
	.zero		1


	//   ....[125]....
        /*08f8*/ 	.word	0x00009e40
        /*08fc*/ 	.word	0x00000000
        /*0900*/ 	.word	0x000000a0
        /*0904*/ 	.short	0x010a
        /*0906*/ 	.byte	0xff
	.zero		1


	//   ....[126]....
        /*0908*/ 	.word	0x00009ea0
        /*090c*/ 	.word	0x00000004
        /*0910*/ 	.word	0x00000008
        /*0914*/ 	.short	0x010a
        /*0916*/ 	.byte	0xff
	.zero		1


	//   ....[127]....
        /*0918*/ 	.word	0x00009f80
        /*091c*/ 	.word	0x00000002
        /*0920*/ 	.word	0x00000008
        /*0924*/ 	.short	0x010a
        /*0926*/ 	.byte	0xff
	.zero		1


	//   ....[128]....
        /*0928*/ 	.word	0x00009fd0
        /*092c*/ 	.word	0x00000000
        /*0930*/ 	.word	0x00000090
        /*0934*/ 	.short	0x010a
        /*0936*/ 	.byte	0xff
	.zero		1


	//   ....[129]....
        /*0938*/ 	.word	0x0000a030
        /*093c*/ 	.word	0x00000000
        /*0940*/ 	.word	0x000000d0
        /*0944*/ 	.short	0x010a
        /*0946*/ 	.byte	0xff
	.zero		1


	//   ....[130]....
        /*0948*/ 	.word	0x0000a090
        /*094c*/ 	.word	0x00000000
        /*0950*/ 	.word	0x00000000
        /*0954*/ 	.short	0x010a
        /*0956*/ 	.byte	0xff
	.zero		1


	//   ....[131]....
        /*0958*/ 	.word	0x0000a0f0
        /*095c*/ 	.word	0x00000000
        /*0960*/ 	.word	0x00000000
        /*0964*/ 	.short	0x010a
        /*0966*/ 	.byte	0xff
	.zero		1


	//   ....[132]....
        /*0968*/ 	.word	0x0000a150
        /*096c*/ 	.word	0x00000000
        /*0970*/ 	.word	0x00000000
        /*0974*/ 	.short	0x010a
        /*0976*/ 	.byte	0xff
	.zero		1


	//   ....[133]....
        /*0978*/ 	.word	0x0000a1b0
        /*097c*/ 	.word	0x00000000
        /*0980*/ 	.word	0x00000000
        /*0984*/ 	.short	0x010a
        /*0986*/ 	.byte	0xff
	.zero		1


	//   ....[134]....
        /*0988*/ 	.word	0x0000a210
        /*098c*/ 	.word	0x00000000
        /*0990*/ 	.word	0x00000110
        /*0994*/ 	.short	0x010a
        /*0996*/ 	.byte	0xff
	.zero		1


	//   ....[135]....
        /*0998*/ 	.word	0x0000a260
        /*099c*/ 	.word	0x00000000
        /*09a0*/ 	.word	0x00000090
        /*09a4*/ 	.short	0x010a
        /*09a6*/ 	.byte	0xff
	.zero		1


	//   ....[136]....
        /*09a8*/ 	.word	0x0000a2c0
        /*09ac*/ 	.word	0x00000000
        /*09b0*/ 	.word	0x00000088
        /*09b4*/ 	.short	0x010a
        /*09b6*/ 	.byte	0xff
	.zero		1


	//   ....[137]....
        /*09b8*/ 	.word	0x0000a320
        /*09bc*/ 	.word	0x00000000
        /*09c0*/ 	.word	0x00000060
        /*09c4*/ 	.short	0x010a
        /*09c6*/ 	.byte	0xff
	.zero		1


	//   ....[138]....
        /*09c8*/ 	.word	0x0000a380
        /*09cc*/ 	.word	0x00000000
        /*09d0*/ 	.word	0x00000068
        /*09d4*/ 	.short	0x010a
        /*09d6*/ 	.byte	0xff
	.zero		1


	//   ....[139]....
        /*09d8*/ 	.word	0x0000a3e0
        /*09dc*/ 	.word	0x00000000
        /*09e0*/ 	.word	0x00000070
        /*09e4*/ 	.short	0x010a
        /*09e6*/ 	.byte	0xff
	.zero		1


	//   ....[140]....
        /*09e8*/ 	.word	0x0000a440
        /*09ec*/ 	.word	0x00000000
        /*09f0*/ 	.word	0x00000078
        /*09f4*/ 	.short	0x010a
        /*09f6*/ 	.byte	0xff
	.zero		1


	//   ....[141]....
        /*09f8*/ 	.word	0x0000a4a0
        /*09fc*/ 	.word	0x00000000
        /*0a00*/ 	.word	0x00000060
        /*0a04*/ 	.short	0x010a
        /*0a06*/ 	.byte	0xff
	.zero		1


	//   ....[142]....
        /*0a08*/ 	.word	0x0000a500
        /*0a0c*/ 	.word	0x00000000
        /*0a10*/ 	.word	0x00000068
        /*0a14*/ 	.short	0x010a
        /*0a16*/ 	.byte	0xff
	.zero		1


	//   ....[143]....
        /*0a18*/ 	.word	0x0000a560
        /*0a1c*/ 	.word	0x00000000
        /*0a20*/ 	.word	0x00000070
        /*0a24*/ 	.short	0x010a
        /*0a26*/ 	.byte	0xff
	.zero		1


	//   ....[144]....
        /*0a28*/ 	.word	0x0000a5b0
        /*0a2c*/ 	.word	0x00000000
        /*0a30*/ 	.word	0x00000090
        /*0a34*/ 	.short	0x010a
        /*0a36*/ 	.byte	0xff
	.zero		1


	//   ....[145]....
        /*0a38*/ 	.word	0x0000a610
        /*0a3c*/ 	.word	0x00000002
        /*0a40*/ 	.word	0x00000040
        /*0a44*/ 	.short	0x010a
        /*0a46*/ 	.byte	0xff
	.zero		1


	//   ....[146]....
        /*0a48*/ 	.word	0x0000a660
        /*0a4c*/ 	.word	0x00000070
        /*0a50*/ 	.word	0x000000b0
        /*0a54*/ 	.short	0x010a
        /*0a56*/ 	.byte	0xff
	.zero		1


	//   ....[147]....
        /*0a58*/ 	.word	0x0000a6b0
        /*0a5c*/ 	.word	0x00000002
        /*0a60*/ 	.word	0x00000040
        /*0a64*/ 	.short	0x010a
        /*0a66*/ 	.byte	0xff
	.zero		1


	//   ....[148]....
        /*0a68*/ 	.word	0x0000a700
        /*0a6c*/ 	.word	0x00000000
        /*0a70*/ 	.word	0x00000040
        /*0a74*/ 	.short	0x010a
        /*0a76*/ 	.byte	0xff
	.zero		1


	//   ....[149]....
        /*0a78*/ 	.word	0x0000a750
        /*0a7c*/ 	.word	0x00000000
        /*0a80*/ 	.word	0x00000040
        /*0a84*/ 	.short	0x010a
        /*0a86*/ 	.byte	0xff
	.zero		1


	//----- nvinfo : EIATTR_NUM_MBARRIERS
	.align		4
.L_47:
        /*0a88*/ 	.byte	0x03, 0x38
        /*0a8a*/ 	.short	0x0023


	//----- nvinfo : EIATTR_EXIT_INSTR_OFFSETS
	.align		4
        /*0a8c*/ 	.byte	0x04, 0x1c
        /*0a8e*/ 	.short	(.L_49 - .L_48)


	//   ....[0]....
.L_48:
        /*0a90*/ 	.word	0x00002990


	//   ....[1]....
        /*0a94*/ 	.word	0x00002e90


	//   ....[2]....
        /*0a98*/ 	.word	0x00002ef0


	//   ....[3]....
        /*0a9c*/ 	.word	0x00004430


	//   ....[4]....
        /*0aa0*/ 	.word	0x00005610


	//   ....[5]....
        /*0aa4*/ 	.word	0x00005650


	//   ....[6]....
        /*0aa8*/ 	.word	0x00009980


	//   ....[7]....
        /*0aac*/ 	.word	0x00009a00


	//   ....[8]....
        /*0ab0*/ 	.word	0x00009a30


	//   ....[9]....
        /*0ab4*/ 	.word	0x00009aa0


	//----- nvinfo : EIATTR_MAX_THREADS
	.align		4
.L_49:
        /*0ab8*/ 	.byte	0x04, 0x05
        /*0aba*/ 	.short	(.L_51 - .L_50)
.L_50:
        /*0abc*/ 	.word	0x00000100
        /*0ac0*/ 	.word	0x00000001
        /*0ac4*/ 	.word	0x00000001


	//----- nvinfo : EIATTR_CRS_STACK_SIZE
	.align		4
.L_51:
        /*0ac8*/ 	.byte	0x04, 0x1e
        /*0aca*/ 	.short	(.L_53 - .L_52)
.L_52:
        /*0acc*/ 	.word	0x00000000


	//----- nvinfo : EIATTR_CBANK_PARAM_SIZE
	.align		4
.L_53:
        /*0ad0*/ 	.byte	0x03, 0x19
        /*0ad2*/ 	.short	0x0800


	//----- nvinfo : EIATTR_PARAM_CBANK
	.align		4
        /*0ad4*/ 	.byte	0x04, 0x0a
        /*0ad6*/ 	.short	(.L_55 - .L_54)
	.align		4
.L_54:
        /*0ad8*/ 	.word	index@(.nv.constant0._ZN7cutlass13device_kernelINS_4gemm6kernel13GemmUniversalIN4cute5tupleIJiiiiEEENS1_10collective13CollectiveMmaINS1_35MainloopSm100TmaUmmaWarpSpecializedILi4ELi2ELi4ENS5_IJNS4_1CILi2EEENSA_ILi1EEESC_EEEEENS5_IJNSA_ILi128EEENSA_ILi256EEESF_EEENS_6half_tENS5_IJlSC_lEEESI_SJ_NS4_8TiledMMAINS4_8MMA_AtomIJNS4_26SM100_MMA_F16BF16_2x1SM_SSISI_SI_fLi128ELi256ELNS4_4UMMA5MajorE0ELSO_0ELNSN_7ScaleInE0ELSP_0EEEEEENS4_6LayoutINS5_IJSC_SC_SC_EEENS5_IJNSA_ILi0EEESU_SU_EEEEENS5_IJNS4_10UnderscoreESX_SX_EEEEENS4_18SM100_TMA_2SM_LOADENS4_14ComposedLayoutINS4_7SwizzleILi3ELi4ELi3EEENS4_18smem_ptr_flag_bitsILi16EEENSS_INS5_IJNSA_ILi8EEENSA_ILi64EEEEEENS5_IJS17_SC_EEEEEEEvNS4_8identityES10_S1B_vS1C_EENS_8epilogue10collective18CollectiveEpilogueINS1E_23Sm100TmaWarpSpecializedILi4ELi2ELi32ELb1ELb0EEEJNS5_IJS17_SG_SF_EEENS5_IJNSS_IS17_SC_EENSS_INS5_IJNSA_ILi32EEESB_EEENS5_IJSC_SF_EEEEEEEESI_SJ_SI_SJ_NS1E_6fusion15FusionCallbacksIS1I_NS1Q_17LinearCombinationISI_fSI_fLNS_15FloatRoundStyleE2EEES1J_S1P_JEEENS4_5SM1004TMEM4LOAD26SM100_TMEM_LOAD_32dp32b32xENS4_13SM90_TMA_LOADENS11_INS12_ILi2ELi4ELi3EEES15_NSS_INS5_IJS16_S1L_EEENS5_IJS1L_SC_EEEEEEENS4_39AutoVectorizingCopyWithAssumedAlignmentILi128EEENS4_14SM90_TMA_STOREES25_S27_S27_EEEvvEEEEvNT_6ParamsE)
        /*0adc*/ 	.short	0x0380
        /*0ade*/ 	.short	0x0800


	//----- nvinfo : EIATTR_SW_WAR
	.align		4
.L_55:
        /*0ae0*/ 	.byte	0x04, 0x36
        /*0ae2*/ 	.short	(.L_57 - .L_56)
.L_56:
        /*0ae4*/ 	.word	0x00000008
.L_57:


//--------------------- .nv.callgraph             --------------------------
	.section	.nv.callgraph,"",@"SHT_CUDA_CALLGRAPH"
	.align	4
	.sectionentsize	8
	.align		4
        /*0000*/ 	.word	0x00000000
	.align		4
        /*0004*/ 	.word	0xffffffff
	.align		4
        /*0008*/ 	.word	index@(_ZN7cutlass13device_kernelINS_4gemm6kernel13GemmUniversalIN4cute5tupleIJiiiiEEENS1_10collective13CollectiveMmaINS1_35MainloopSm100TmaUmmaWarpSpecializedILi4ELi2ELi4ENS5_IJNS4_1CILi2EEENSA_ILi1EEESC_EEEEENS5_IJNSA_ILi128EEENSA_ILi256EEESF_EEENS_6half_tENS5_IJlSC_lEEESI_SJ_NS4_8TiledMMAINS4_8MMA_AtomIJNS4_26SM100_MMA_F16BF16_2x1SM_SSISI_SI_fLi128ELi256ELNS4_4UMMA5MajorE0ELSO_0ELNSN_7ScaleInE0ELSP_0EEEEEENS4_6LayoutINS5_IJSC_SC_SC_EEENS5_IJNSA_ILi0EEESU_SU_EEEEENS5_IJNS4_10UnderscoreESX_SX_EEEEENS4_18SM100_TMA_2SM_LOADENS4_14ComposedLayoutINS4_7SwizzleILi3ELi4ELi3EEENS4_18smem_ptr_flag_bitsILi16EEENSS_INS5_IJNSA_ILi8EEENSA_ILi64EEEEEENS5_IJS17_SC_EEEEEEEvNS4_8identityES10_S1B_vS1C_EENS_8epilogue10collective18CollectiveEpilogueINS1E_23Sm100TmaWarpSpecializedILi4ELi2ELi32ELb1ELb0EEEJNS5_IJS17_SG_SF_EEENS5_IJNSS_IS17_SC_EENSS_INS5_IJNSA_ILi32EEESB_EEENS5_IJSC_SF_EEEEEEEESI_SJ_SI_SJ_NS1E_6fusion15FusionCallbacksIS1I_NS1Q_17LinearCombinationISI_fSI_fLNS_15FloatRoundStyleE2EEES1J_S1P_JEEENS4_5SM1004TMEM4LOAD26SM100_TMEM_LOAD_32dp32b32xENS4_13SM90_TMA_LOADENS11_INS12_ILi2ELi4ELi3EEES15_NSS_INS5_IJS16_S1L_EEENS5_IJS1L_SC_EEEEEEENS4_39AutoVectorizingCopyWithAssumedAlignmentILi128EEENS4_14SM90_TMA_STOREES25_S27_S27_EEEvvEEEEvNT_6ParamsE)
	.align		4
        /*000c*/ 	.word	index@(__assertfail)
	.align		4
        /*0010*/ 	.word	0x00000000
	.align		4
        /*0014*/ 	.word	0xfffffffe
	.align		4
        /*0018*/ 	.word	0x00000000
	.align		4
        /*001c*/ 	.word	0xfffffffd
	.align		4
        /*0020*/ 	.word	0x00000000
	.align		4
        /*0024*/ 	.word	0xfffffffc


//--------------------- .nv.constant4             --------------------------
	.section	.nv.constant4,"a",@progbits
	.align	8
	.align		8
.nv.constant4:
        /*0000*/ 	.dword	__assertfail
	.align		8
        /*0008*/ 	.dword	__unnamed_1
	.align		8
        /*0010*/ 	.dword	__unnamed_2
	.align		8
        /*0018*/ 	.dword	_ZN40_INTERNAL_e9f58ae4_4_k_cu_8705dffa_114114cuda3std3__45__cpo5beginE
	.align		8
        /*0020*/ 	.dword	_ZN40_INTERNAL_e9f58ae4_4_k_cu_8705dffa_114114cuda3std3__45__cpo3endE
	.align		8
        /*0028*/ 	.dword	_ZN40_INTERNAL_e9f58ae4_4_k_cu_8705dffa_114114cuda3std3__45__cpo6cbeginE
	.align		8
        /*0030*/ 	.dword	_ZN40_INTERNAL_e9f58ae4_4_k_cu_8705dffa_114114cuda3std3__45__cpo4cendE
	.align		8
        /*0038*/ 	.dword	_ZN40_INTERNAL_e9f58ae4_4_k_cu_8705dffa_114114cuda3std3__442_GLOBAL__N__e9f58ae4_4_k_cu_8705dffa_114116ignoreE
	.align		8
        /*0040*/ 	.dword	_ZN40_INTERNAL_e9f58ae4_4_k_cu_8705dffa_114114cuda3std3__419piecewise_constructE
	.align		8
        /*0048*/ 	.dword	_ZN40_INTERNAL_e9f58ae4_4_k_cu_8705dffa_114114cuda3std3__48in_placeE
	.align		8
        /*0050*/ 	.dword	_ZN40_INTERNAL_e9f58ae4_4_k_cu_8705dffa_114114cuda3std6ranges3__45__cpo4swapE
	.align		8
        /*0058*/ 	.dword	_ZN40_INTERNAL_e9f58ae4_4_k_cu_8705dffa_114114cuda3std6ranges3__45__cpo9iter_moveE
	.align		8
        /*0060*/ 	.dword	_ZN40_INTERNAL_e9f58ae4_4_k_cu_8705dffa_114114cute7productE
	.align		8
        /*0068*/ 	.dword	_ZN40_INTERNAL_e9f58ae4_4_k_cu_8705dffa_114114cute1_E
	.align		8
        /*0070*/ 	.dword	$str$25
	.align		8
        /*0078*/ 	.dword	$str$26
	.align		8
        /*0080*/ 	.dword	$str$27
	.align		8
        /*0088*/ 	.dword	$str$28


//--------------------- .text._ZN7cutlass13device_kernelINS_4gemm6kernel13GemmUniversalIN4cute5tupleIJiiiiEEENS1_10collective13CollectiveMmaINS1_35MainloopSm100TmaUmmaWarpSpecializedILi4ELi2ELi4ENS5_IJNS4_1CILi2EEENSA_ILi1EEESC_EEEEENS5_IJNSA_ILi128EEENSA_ILi256EEESF_EEENS_6half_tENS5_IJlSC_lEEESI_SJ_NS4_8TiledMMAINS4_8MMA_AtomIJNS4_26SM100_MMA_F16BF16_2x1SM_SSISI_SI_fLi128ELi256ELNS4_4UMMA5MajorE0ELSO_0ELNSN_7ScaleInE0ELSP_0EEEEEENS4_6LayoutINS5_IJSC_SC_SC_EEENS5_IJNSA_ILi0EEESU_SU_EEEEENS5_IJNS4_10UnderscoreESX_SX_EEEEENS4_18SM100_TMA_2SM_LOADENS4_14ComposedLayoutINS4_7SwizzleILi3ELi4ELi3EEENS4_18smem_ptr_flag_bitsILi16EEENSS_INS5_IJNSA_ILi8EEENSA_ILi64EEEEEENS5_IJS17_SC_EEEEEEEvNS4_8identityES10_S1B_vS1C_EENS_8epilogue10collective18CollectiveEpilogueINS1E_23Sm100TmaWarpSpecializedILi4ELi2ELi32ELb1ELb0EEEJNS5_IJS17_SG_SF_EEENS5_IJNSS_IS17_SC_EENSS_INS5_IJNSA_ILi32EEESB_EEENS5_IJSC_SF_EEEEEEEESI_SJ_SI_SJ_NS1E_6fusion15FusionCallbacksIS1I_NS1Q_17LinearCombinationISI_fSI_fLNS_15FloatRoundStyleE2EEES1J_S1P_JEEENS4_5SM1004TMEM4LOAD26SM100_TMEM_LOAD_32dp32b32xENS4_13SM90_TMA_LOADENS11_INS12_ILi2ELi4ELi3EEES15_NSS_INS5_IJS16_S1L_EEENS5_IJS1L_SC_EEEEEEENS4_39AutoVectorizingCopyWithAssumedAlignmentILi128EEENS4_14SM90_TMA_STOREES25_S27_S27_EEEvvEEEEvNT_6ParamsE --------------------------
	.section	.text._ZN7cutlass13device_kernelINS_4gemm6kernel13GemmUniversalIN4cute5tupleIJiiiiEEENS1_10collective13CollectiveMmaINS1_35MainloopSm100TmaUmmaWarpSpecializedILi4ELi2ELi4ENS5_IJNS4_1CILi2EEENSA_ILi1EEESC_EEEEENS5_IJNSA_ILi128EEENSA_ILi256EEESF_EEENS_6half_tENS5_IJlSC_lEEESI_SJ_NS4_8TiledMMAINS4_8MMA_AtomIJNS4_26SM100_MMA_F16BF16_2x1SM_SSISI_SI_fLi128ELi256ELNS4_4UMMA5MajorE0ELSO_0ELNSN_7ScaleInE0ELSP_0EEEEEENS4_6LayoutINS5_IJSC_SC_SC_EEENS5_IJNSA_ILi0EEESU_SU_EEEEENS5_IJNS4_10UnderscoreESX_SX_EEEEENS4_18SM100_TMA_2SM_LOADENS4_14ComposedLayoutINS4_7SwizzleILi3ELi4ELi3EEENS4_18smem_ptr_flag_bitsILi16EEENSS_INS5_IJNSA_ILi8EEENSA_ILi64EEEEEENS5_IJS17_SC_EEEEEEEvNS4_8identityES10_S1B_vS1C_EENS_8epilogue10collective18CollectiveEpilogueINS1E_23Sm100TmaWarpSpecializedILi4ELi2ELi32ELb1ELb0EEEJNS5_IJS17_SG_SF_EEENS5_IJNSS_IS17_SC_EENSS_INS5_IJNSA_ILi32EEESB_EEENS5_IJSC_SF_EEEEEEEESI_SJ_SI_SJ_NS1E_6fusion15FusionCallbacksIS1I_NS1Q_17LinearCombinationISI_fSI_fLNS_15FloatRoundStyleE2EEES1J_S1P_JEEENS4_5SM1004TMEM4LOAD26SM100_TMEM_LOAD_32dp32b32xENS4_13SM90_TMA_LOADENS11_INS12_ILi2ELi4ELi3EEES15_NSS_INS5_IJS16_S1L_EEENS5_IJS1L_SC_EEEEEEENS4_39AutoVectorizingCopyWithAssumedAlignmentILi128EEENS4_14SM90_TMA_STOREES25_S27_S27_EEEvvEEEEvNT_6ParamsE,"ax",@progbits
	.align	128
.text._ZN7cutlass13device_kernelINS_4gemm6kernel13GemmUniversalIN4cute5tupleIJiiiiEEENS1_10collective13CollectiveMmaINS1_35MainloopSm100TmaUmmaWarpSpecializedILi4ELi2ELi4ENS5_IJNS4_1CILi2EEENSA_ILi1EEESC_EEEEENS5_IJNSA_ILi128EEENSA_ILi256EEESF_EEENS_6half_tENS5_IJlSC_lEEESI_SJ_NS4_8TiledMMAINS4_8MMA_AtomIJNS4_26SM100_MMA_F16BF16_2x1SM_SSISI_SI_fLi128ELi256ELNS4_4UMMA5MajorE0ELSO_0ELNSN_7ScaleInE0ELSP_0EEEEEENS4_6LayoutINS5_IJSC_SC_SC_EEENS5_IJNSA_ILi0EEESU_SU_EEEEENS5_IJNS4_10UnderscoreESX_SX_EEEEENS4_18SM100_TMA_2SM_LOADENS4_14ComposedLayoutINS4_7SwizzleILi3ELi4ELi3EEENS4_18smem_ptr_flag_bitsILi16EEENSS_INS5_IJNSA_ILi8EEENSA_ILi64EEEEEENS5_IJS17_SC_EEEEEEEvNS4_8identityES10_S1B_vS1C_EENS_8epilogue10collective18CollectiveEpilogueINS1E_23Sm100TmaWarpSpecializedILi4ELi2ELi32ELb1ELb0EEEJNS5_IJS17_SG_SF_EEENS5_IJNSS_IS17_SC_EENSS_INS5_IJNSA_ILi32EEESB_EEENS5_IJSC_SF_EEEEEEEESI_SJ_SI_SJ_NS1E_6fusion15FusionCallbacksIS1I_NS1Q_17LinearCombinationISI_fSI_fLNS_15FloatRoundStyleE2EEES1J_S1P_JEEENS4_5SM1004TMEM4LOAD26SM100_TMEM_LOAD_32dp32b32xENS4_13SM90_TMA_LOADENS11_INS12_ILi2ELi4ELi3EEES15_NSS_INS5_IJS16_S1L_EEENS5_IJS1L_SC_EEEEEEENS4_39AutoVectorizingCopyWithAssumedAlignmentILi128EEENS4_14SM90_TMA_STOREES25_S27_S27_EEEvvEEEEvNT_6ParamsE:
        .type           _ZN7cutlass13device_kernelINS_4gemm6kernel13GemmUniversalIN4cute5tupleIJiiiiEEENS1_10collective13CollectiveMmaINS1_35MainloopSm100TmaUmmaWarpSpecializedILi4ELi2ELi4ENS5_IJNS4_1CILi2EEENSA_ILi1EEESC_EEEEENS5_IJNSA_ILi128EEENSA_ILi256EEESF_EEENS_6half_tENS5_IJlSC_lEEESI_SJ_NS4_8TiledMMAINS4_8MMA_AtomIJNS4_26SM100_MMA_F16BF16_2x1SM_SSISI_SI_fLi128ELi256ELNS4_4UMMA5MajorE0ELSO_0ELNSN_7ScaleInE0ELSP_0EEEEEENS4_6LayoutINS5_IJSC_SC_SC_EEENS5_IJNSA_ILi0EEESU_SU_EEEEENS5_IJNS4_10UnderscoreESX_SX_EEEEENS4_18SM100_TMA_2SM_LOADENS4_14ComposedLayoutINS4_7SwizzleILi3ELi4ELi3EEENS4_18smem_ptr_flag_bitsILi16EEENSS_INS5_IJNSA_ILi8EEENSA_ILi64EEEEEENS5_IJS17_SC_EEEEEEEvNS4_8identityES10_S1B_vS1C_EENS_8epilogue10collective18CollectiveEpilogueINS1E_23Sm100TmaWarpSpecializedILi4ELi2ELi32ELb1ELb0EEEJNS5_IJS17_SG_SF_EEENS5_IJNSS_IS17_SC_EENSS_INS5_IJNSA_ILi32EEESB_EEENS5_IJSC_SF_EEEEEEEESI_SJ_SI_SJ_NS1E_6fusion15FusionCallbacksIS1I_NS1Q_17LinearCombinationISI_fSI_fLNS_15FloatRoundStyleE2EEES1J_S1P_JEEENS4_5SM1004TMEM4LOAD26SM100_TMEM_LOAD_32dp32b32xENS4_13SM90_TMA_LOADENS11_INS12_ILi2ELi4ELi3EEES15_NSS_INS5_IJS16_S1L_EEENS5_IJS1L_SC_EEEEEEENS4_39AutoVectorizingCopyWithAssumedAlignmentILi128EEENS4_14SM90_TMA_STOREES25_S27_S27_EEEvvEEEEvNT_6ParamsE,@function
        .size           _ZN7cutlass13device_kernelINS_4gemm6kernel13GemmUniversalIN4cute5tupleIJiiiiEEENS1_10collective13CollectiveMmaINS1_35MainloopSm100TmaUmmaWarpSpecializedILi4ELi2ELi4ENS5_IJNS4_1CILi2EEENSA_ILi1EEESC_EEEEENS5_IJNSA_ILi128EEENSA_ILi256EEESF_EEENS_6half_tENS5_IJlSC_lEEESI_SJ_NS4_8TiledMMAINS4_8MMA_AtomIJNS4_26SM100_MMA_F16BF16_2x1SM_SSISI_SI_fLi128ELi256ELNS4_4UMMA5MajorE0ELSO_0ELNSN_7ScaleInE0ELSP_0EEEEEENS4_6LayoutINS5_IJSC_SC_SC_EEENS5_IJNSA_ILi0EEESU_SU_EEEEENS5_IJNS4_10UnderscoreESX_SX_EEEEENS4_18SM100_TMA_2SM_LOADENS4_14ComposedLayoutINS4_7SwizzleILi3ELi4ELi3EEENS4_18smem_ptr_flag_bitsILi16EEENSS_INS5_IJNSA_ILi8EEENSA_ILi64EEEEEENS5_IJS17_SC_EEEEEEEvNS4_8identityES10_S1B_vS1C_EENS_8epilogue10collective18CollectiveEpilogueINS1E_23Sm100TmaWarpSpecializedILi4ELi2ELi32ELb1ELb0EEEJNS5_IJS17_SG_SF_EEENS5_IJNSS_IS17_SC_EENSS_INS5_IJNSA_ILi32EEESB_EEENS5_IJSC_SF_EEEEEEEESI_SJ_SI_SJ_NS1E_6fusion15FusionCallbacksIS1I_NS1Q_17LinearCombinationISI_fSI_fLNS_15FloatRoundStyleE2EEES1J_S1P_JEEENS4_5SM1004TMEM4LOAD26SM100_TMEM_LOAD_32dp32b32xENS4_13SM90_TMA_LOADENS11_INS12_ILi2ELi4ELi3EEES15_NSS_INS5_IJS16_S1L_EEENS5_IJS1L_SC_EEEEEEENS4_39AutoVectorizingCopyWithAssumedAlignmentILi128EEENS4_14SM90_TMA_STOREES25_S27_S27_EEEvvEEEEvNT_6ParamsE,(.L_x_197 - _ZN7cutlass13device_kernelINS_4gemm6kernel13GemmUniversalIN4cute5tupleIJiiiiEEENS1_10collective13CollectiveMmaINS1_35MainloopSm100TmaUmmaWarpSpecializedILi4ELi2ELi4ENS5_IJNS4_1CILi2EEENSA_ILi1EEESC_EEEEENS5_IJNSA_ILi128EEENSA_ILi256EEESF_EEENS_6half_tENS5_IJlSC_lEEESI_SJ_NS4_8TiledMMAINS4_8MMA_AtomIJNS4_26SM100_MMA_F16BF16_2x1SM_SSISI_SI_fLi128ELi256ELNS4_4UMMA5MajorE0ELSO_0ELNSN_7ScaleInE0ELSP_0EEEEEENS4_6LayoutINS5_IJSC_SC_SC_EEENS5_IJNSA_ILi0EEESU_SU_EEEEENS5_IJNS4_10UnderscoreESX_SX_EEEEENS4_18SM100_TMA_2SM_LOADENS4_14ComposedLayoutINS4_7SwizzleILi3ELi4ELi3EEENS4_18smem_ptr_flag_bitsILi16EEENSS_INS5_IJNSA_ILi8EEENSA_ILi64EEEEEENS5_IJS17_SC_EEEEEEEvNS4_8identityES10_S1B_vS1C_EENS_8epilogue10collective18CollectiveEpilogueINS1E_23Sm100TmaWarpSpecializedILi4ELi2ELi32ELb1ELb0EEEJNS5_IJS17_SG_SF_EEENS5_IJNSS_IS17_SC_EENSS_INS5_IJNSA_ILi32EEESB_EEENS5_IJSC_SF_EEEEEEEESI_SJ_SI_SJ_NS1E_6fusion15FusionCallbacksIS1I_NS1Q_17LinearCombinationISI_fSI_fLNS_15FloatRoundStyleE2EEES1J_S1P_JEEENS4_5SM1004TMEM4LOAD26SM100_TMEM_LOAD_32dp32b32xENS4_13SM90_TMA_LOADENS11_INS12_ILi2ELi4ELi3EEES15_NSS_INS5_IJS16_S1L_EEENS5_IJS1L_SC_EEEEEEENS4_39AutoVectorizingCopyWithAssumedAlignmentILi128EEENS4_14SM90_TMA_STOREES25_S27_S27_EEEvvEEEEvNT_6ParamsE)
        .other          _ZN7cutlass13device_kernelINS_4gemm6kernel13GemmUniversalIN4cute5tupleIJiiiiEEENS1_10collective13CollectiveMmaINS1_35MainloopSm100TmaUmmaWarpSpecializedILi4ELi2ELi4ENS5_IJNS4_1CILi2EEENSA_ILi1EEESC_EEEEENS5_IJNSA_ILi128EEENSA_ILi256EEESF_EEENS_6half_tENS5_IJlSC_lEEESI_SJ_NS4_8TiledMMAINS4_8MMA_AtomIJNS4_26SM100_MMA_F16BF16_2x1SM_SSISI_SI_fLi128ELi256ELNS4_4UMMA5MajorE0ELSO_0ELNSN_7ScaleInE0ELSP_0EEEEEENS4_6LayoutINS5_IJSC_SC_SC_EEENS5_IJNSA_ILi0EEESU_SU_EEEEENS5_IJNS4_10UnderscoreESX_SX_EEEEENS4_18SM100_TMA_2SM_LOADENS4_14ComposedLayoutINS4_7SwizzleILi3ELi4ELi3EEENS4_18smem_ptr_flag_bitsILi16EEENSS_INS5_IJNSA_ILi8EEENSA_ILi64EEEEEENS5_IJS17_SC_EEEEEEEvNS4_8identityES10_S1B_vS1C_EENS_8epilogue10collective18CollectiveEpilogueINS1E_23Sm100TmaWarpSpecializedILi4ELi2ELi32ELb1ELb0EEEJNS5_IJS17_SG_SF_EEENS5_IJNSS_IS17_SC_EENSS_INS5_IJNSA_ILi32EEESB_EEENS5_IJSC_SF_EEEEEEEESI_SJ_SI_SJ_NS1E_6fusion15FusionCallbacksIS1I_NS1Q_17LinearCombinationISI_fSI_fLNS_15FloatRoundStyleE2EEES1J_S1P_JEEENS4_5SM1004TMEM4LOAD26SM100_TMEM_LOAD_32dp32b32xENS4_13SM90_TMA_LOADENS11_INS12_ILi2ELi4ELi3EEES15_NSS_INS5_IJS16_S1L_EEENS5_IJS1L_SC_EEEEEEENS4_39AutoVectorizingCopyWithAssumedAlignmentILi128EEENS4_14SM90_TMA_STOREES25_S27_S27_EEEvvEEEEvNT_6ParamsE,@"STO_CUDA_ENTRY STV_DEFAULT"
_ZN7cutlass13device_kernelINS_4gemm6kernel13GemmUniversalIN4cute5tupleIJiiiiEEENS1_10collective13CollectiveMmaINS1_35MainloopSm100TmaUmmaWarpSpecializedILi4ELi2ELi4ENS5_IJNS4_1CILi2EEENSA_ILi1EEESC_EEEEENS5_IJNSA_ILi128EEENSA_ILi256EEESF_EEENS_6half_tENS5_IJlSC_lEEESI_SJ_NS4_8TiledMMAINS4_8MMA_AtomIJNS4_26SM100_MMA_F16BF16_2x1SM_SSISI_SI_fLi128ELi256ELNS4_4UMMA5MajorE0ELSO_0ELNSN_7ScaleInE0ELSP_0EEEEEENS4_6LayoutINS5_IJSC_SC_SC_EEENS5_IJNSA_ILi0EEESU_SU_EEEEENS5_IJNS4_10UnderscoreESX_SX_EEEEENS4_18SM100_TMA_2SM_LOADENS4_14ComposedLayoutINS4_7SwizzleILi3ELi4ELi3EEENS4_18smem_ptr_flag_bitsILi16EEENSS_INS5_IJNSA_ILi8EEENSA_ILi64EEEEEENS5_IJS17_SC_EEEEEEEvNS4_8identityES10_S1B_vS1C_EENS_8epilogue10collective18CollectiveEpilogueINS1E_23Sm100TmaWarpSpecializedILi4ELi2ELi32ELb1ELb0EEEJNS5_IJS17_SG_SF_EEENS5_IJNSS_IS17_SC_EENSS_INS5_IJNSA_ILi32EEESB_EEENS5_IJSC_SF_EEEEEEEESI_SJ_SI_SJ_NS1E_6fusion15FusionCallbacksIS1I_NS1Q_17LinearCombinationISI_fSI_fLNS_15FloatRoundStyleE2EEES1J_S1P_JEEENS4_5SM1004TMEM4LOAD26SM100_TMEM_LOAD_32dp32b32xENS4_13SM90_TMA_LOADENS11_INS12_ILi2ELi4ELi3EEES15_NSS_INS5_IJS16_S1L_EEENS5_IJS1L_SC_EEEEEEENS4_39AutoVectorizingCopyWithAssumedAlignmentILi128EEENS4_14SM90_TMA_STOREES25_S27_S27_EEEvvEEEEvNT_6ParamsE:
[----:B------:R-:W1:Y:S01]  /*0000*/  LDC R1, c[0x0][0x37c] ;  /* 0x0000df00ff017b82 */ /* 0x000e620000000800 */
[----:B------:R-:W2:Y:S01]  /*0010*/  S2R R105, SR_TID.X ;  /* 0x0000000000697919 */ /* 0x000ea20000002100 */
[----:B------:R-:W3:Y:S06]  /*0020*/  LDCU.64 UR6, c[0x0][0x890] ;  /* 0x00011200ff0677ac */ /* 0x000eec0008000a00 */
[----:B------:R-:W4:Y:S01]  /*0030*/  S2UR UR37, SR_CgaCtaId ;  /* 0x00000000002579c3 */ /* 0x000f220000008800 */
[----:B------:R-:W-:Y:S02]  /*0040*/  PRMT R92, RZ, 0x7610, R92 ;  /* 0x00007610ff5c7816 */ /* 0x000fe4000000005c */
[----:B------:R-:W-:Y:S01]  /*0050*/  ELECT P1, URZ, PT ;  /* 0x0000000000ff782f */ /* 0x000fe20003820000 */
[----:B------:R-:W1:Y:S01]  /*0060*/  LDCU.64 UR46, c[0x0][0x358] ;  /* 0x00006b00ff2e77ac */ /* 0x000e620008000a00 */
[----:B---3--:R-:W-:-:S04]  /*0070*/  UISETP.NE.U32.AND UP0, UPT, UR6, URZ, UPT ;  /* 0x000000ff0600728c */ /* 0x008fc8000bf05070 */
[----:B------:R-:W-:Y:S02]  /*0080*/  UISETP.NE.AND.EX UP0, UPT, UR7, URZ, UPT, UP0 ;  /* 0x000000ff0700728c */ /* 0x000fe4000bf05300 */
[----:B----4-:R-:W-:Y:S02]  /*0090*/  ULOP3.LUT UR5, UR37, 0x1, URZ, 0xc0, !UPT ;  /* 0x0000000125057892 */ /* 0x010fe4000f8ec0ff */
[----:B------:R-:W-:Y:S01]  /*00a0*/  ULOP3.LUT UR4, UR37, 0x1, URZ, 0x3c, !UPT ;  /* 0x0000000125047892 */ /* 0x000fe2000f8e3cff */
[----:B--2---:R-:W-:-:S05]  /*00b0*/  SHF.R.U32.HI R96, RZ, 0x5, R105 ;  /* 0x00000005ff607819 */ /* 0x004fca0000011669 */
[----:B------:R-:W2:Y:S02]  /*00c0*/  SHFL.IDX PT, R0, R96, RZ, 0x1f ;  /* 0x00001fff60007589 */ /* 0x000ea400000e0000 */
[----:B--2---:R-:W-:Y:S01]  /*00d0*/  R2UR UR10, R0 ;  /* 0x00000000000a72ca */ /* 0x004fe200000e0000 */
[----:B-1----:R-:W-:-:S14]  /*00e0*/  BRA.U UP0, `(.L_x_0) ;  /* 0x00000001002c7547 */ /* 0x002fdc000b800000 */
[----:B------:R-:W1:Y:S02]  /*00f0*/  LDCU.64 UR8, c[0x0][0x888] ;  /* 0x00011100ff0877ac */ /* 0x000e640008000a00 */
[----:B-1----:R-:W-:-:S04]  /*0100*/  UISETP.NE.U32.AND UP0, UPT, UR8, URZ, UPT ;  /* 0x000000ff0800728c */ /* 0x002fc8000bf05070 */
[----:B------:R-:W-:-:S09]  /*0110*/  UISETP.NE.AND.EX UP0, UPT, UR9, URZ, UPT, UP0 ;  /* 0x000000ff0900728c */ /* 0x000fd2000bf05300 */
[----:B------:R-:W-:Y:S05]  /*0120*/  BRA.U !UP0, `(.L_x_1) ;  /* 0x0000000108107547 */ /* 0x000fea000b800000 */
[----:B------:R-:W1:Y:S02]  /*0130*/  LDC.64 R2, c[0x0][0x888] ;  /* 0x00022200ff027b82 */ /* 0x000e640000000a00 */
[----:B-1----:R1:W5:Y:S01]  /*0140*/  LDG.E R49, desc[UR46][R2.64] ;  /* 0x0000002e02317981 */ /* 0x002362000c1e1900 */
[----:B------:R-:W-:Y:S01]  /*0150*/  HFMA2 R92, -RZ, RZ, 0, 5.9604644775390625e-08 ;  /* 0x00000001ff5c7431 */ /* 0x000fe200000001ff */
[----:B------:R-:W-:Y:S05]  /*0160*/  BRA `(.L_x_0) ;  /* 0x00000000000c7947 */ /* 0x000fea0003800000 */
.L_x_1:
[----:B------:R-:W1:Y:S01]  /*0170*/  LDCU UR8, c[0x0][0x880] ;  /* 0x00011000ff0877ac */ /* 0x000e620008000800 */
[----:B------:R-:W-:Y:S01]  /*0180*/  HFMA2 R92, -RZ, RZ, 0, 5.9604644775390625e-08 ;  /* 0x00000001ff5c7431 */ /* 0x000fe200000001ff */
[----:B-1----:R-:W-:-:S07]  /*0190*/  MOV R49, UR8 ;  /* 0x0000000800317c02 */ /* 0x002fce0008000f00 */
.L_x_0:
[----:B------:R-:W2:Y:S02]  /*01a0*/  LDCU.64 UR8, c[0x0][0x8b0] ;  /* 0x00011600ff0877ac */ /* 0x000ea40008000a00 */
[----:B--2---:R-:W-:-:S04]  /*01b0*/  UISETP.NE.U32.AND UP0, UPT, UR8, URZ, UPT ;  /* 0x000000ff0800728c */ /* 0x004fc8000bf05070 */
[----:B------:R-:W-:-:S09]  /*01c0*/  UISETP.NE.AND.EX UP0, UPT, UR9, URZ, UPT, UP0 ;  /* 0x000000ff0900728c */ /* 0x000fd2000bf05300 */
[----:B------:R-:W-:Y:S05]  /*01d0*/  BRA.U UP0, `(.L_x_2) ;  /* 0x0000000100247547 */ /* 0x000fea000b800000 */
[----:B------:R-:W2:Y:S02]  /*01e0*/  LDCU.64 UR8, c[0x0][0x8a8] ;  /* 0x00011500ff0877ac */ /* 0x000ea40008000a00 */
[----:B--2---:R-:W-:-:S04]  /*01f0*/  UISETP.NE.U32.AND UP0, UPT, UR8, URZ, UPT ;  /* 0x000000ff0800728c */ /* 0x004fc8000bf05070 */
[----:B------:R-:W-:-:S09]  /*0200*/  UISETP.NE.AND.EX UP0, UPT, UR9, URZ, UPT, UP0 ;  /* 0x000000ff0900728c */ /* 0x000fd2000bf05300 */
[----:B------:R-:W-:Y:S05]  /*0210*/  BRA.U !UP0, `(.L_x_3) ;  /* 0x00000001080c7547 */ /* 0x000fea000b800000 */
[----:B-1----:R-:W1:Y:S02]  /*0220*/  LDC.64 R2, c[0x0][0x8a8] ;  /* 0x00022a00ff027b82 */ /* 0x002e640000000a00 */
[----:B-1----:R2:W5:Y:S01]  /*0230*/  LDG.E R47, desc[UR46][R2.64] ;  /* 0x0000002e022f7981 */ /* 0x002562000c1e1900 */
[----:B------:R-:W-:Y:S05]  /*0240*/  BRA `(.L_x_2) ;  /* 0x0000000000087947 */ /* 0x000fea0003800000 */
.L_x_3:
[----:B------:R-:W2:Y:S02]  /*0250*/  LDCU UR8, c[0x0][0x8a0] ;  /* 0x00011400ff0877ac */ /* 0x000ea40008000800 */
[----:B--2---:R-:W-:Y:S02]  /*0260*/  MOV R47, UR8 ;  /* 0x00000008002f7c02 */ /* 0x004fe40008000f00 */
.L_x_2:
[----:B------:R-:W-:Y:S01]  /*0270*/  IMAD.U32 R0, RZ, RZ, UR10 ;  /* 0x0000000aff007e24 */ /* 0x000fe2000f8e00ff */
[----:B------:R-:W-:Y:S04]  /*0280*/  BSSY.RECONVERGENT B0, `(.L_x_4) ;  /* 0x000000c000007945 */ /* 0x000fe80003800200 */
[C---:B------:R-:W-:Y:S02]  /*0290*/  ISETP.NE.OR P2, PT, R0.reuse, 0x1, !P1 ;  /* 0x000000010000780c */ /* 0x040fe40004f45670 */
[----:B------:R-:W-:-:S11]  /*02a0*/  ISETP.NE.OR P0, PT, R0, 0x3, !P1 ;  /* 0x000000030000780c */ /* 0x000fd60004f05670 */
[----:B------:R-:W-:Y:S05]  /*02b0*/  @P2 BRA `(.L_x_5) ;  /* 0x0000000000202947 */ /* 0x000fea0003800000 */
[----:B------:R-:W3:Y:S02]  /*02c0*/  LDCU.64 UR8, c[0x0][0x348] ;  /* 0x00006900ff0877ac */ /* 0x000ee40008000a00 */
[----:B---3--:R-:W-:Y:S02]  /*02d0*/  UIADD3 UR12, UP1, UPT, UR8, 0x80, URZ ;  /* 0x00000080080c7890 */ /* 0x008fe4000ff3e0ff */
[----:B------:R-:W-:Y:S02]  /*02e0*/  UIADD3 UR8, UP0, UPT, UR8, 0x180, URZ ;  /* 0x0000018008087890 */ /* 0x000fe4000ff1e0ff */
[----:B------:R-:W-:Y:S02]  /*02f0*/  UIADD3.X UR13, UPT, UPT, URZ, UR9, URZ, UP1, !UPT ;  /* 0x00000009ff0d7290 */ /* 0x000fe40008ffe4ff */
[----:B------:R-:W-:-:S07]  /*0300*/  UIADD3.X UR9, UPT, UPT, URZ, UR9, URZ, UP0, !UPT ;  /* 0x00000009ff097290 */ /* 0x000fce00087fe4ff */
[----:B------:R3:W-:Y:S02]  /*0310*/  UTMACCTL.PF [UR12] ;  /* 0x000000000c0079b9 */ /* 0x0007e40008040000 */
[----:B------:R3:W-:Y:S02]  /*0320*/  UTMACCTL.PF [UR8] ;  /* 0x00000000080079b9 */ /* 0x0007e40008040000 */
[----:B---3--:R-:W-:Y:S01]  /*0330*/  NOP ;  /* 0x0000000000007918 */ /* 0x008fe20000000000 */
.L_x_5:
[----:B------:R-:W-:Y:S05]  /*0340*/  BSYNC.RECONVERGENT B0 ;  /* 0x0000000000007941 */ /* 0x000fea0003800200 */
.L_x_4:
[----:B------:R-:W-:Y:S04]  /*0350*/  BSSY.RECONVERGENT B0, `(.L_x_6) ;  /* 0x000000a000007945 */ /* 0x000fe80003800200 */
        /* <DEDUP_REMOVED lines=9> */
.L_x_7:
[----:B------:R-:W-:Y:S05]  /*03f0*/  BSYNC.RECONVERGENT B0 ;  /* 0x0000000000007941 */ /* 0x000fea0003800200 */
.L_x_6:
[----:B------:R-:W3:Y:S01]  /*0400*/  LDCU.64 UR8, c[0x0][0x888] ;  /* 0x00011100ff0877ac */ /* 0x000ee20008000a00 */
[----:B------:R-:W-:Y:S02]  /*0410*/  UISETP.EQ.U32.AND UP1, UPT, UR6, URZ, UPT ;  /* 0x000000ff0600728c */ /* 0x000fe4000bf22070 */
[----:B------:R-:W-:Y:S02]  /*0420*/  UPLOP3.LUT UP5, UPT, UPT, UPT, UPT, 0x80, 0x8 ;  /* 0x000000000008789c */ /* 0x000fe40003faf070 */
[----:B---3--:R-:W-:-:S04]  /*0430*/  UISETP.NE.U32.AND UP0, UPT, UR8, URZ, UPT ;  /* 0x000000ff0800728c */ /* 0x008fc8000bf05070 */
[----:B------:R-:W-:-:S04]  /*0440*/  UISETP.NE.AND.EX UP0, UPT, UR9, URZ, UPT, UP0 ;  /* 0x000000ff0900728c */ /* 0x000fc8000bf05300 */
[----:B------:R-:W-:-:S04]  /*0450*/  UISETP.EQ.OR.EX UP2, UPT, UR7, URZ, !UP0, UP1 ;  /* 0x000000ff0700728c */ /* 0x000fc8000c742710 */
[----:B------:R-:W-:-:S05]  /*0460*/  UP2UR UR50, UPR, URZ, 0x4 ;  /* 0x00000004ff327883 */ /* 0x000fca0008000000 */
[----:B------:R-:W-:Y:S07]  /*0470*/  BRA.U !UP2, `(.L_x_8) ;  /* 0x000000010a207547 */ /* 0x000fee000b800000 */
[----:B------:R-:W-:Y:S01]  /*0480*/  UISETP.NE.U32.AND UP2, UPT, UR6, URZ, UPT ;  /* 0x000000ff0600728c */ /* 0x000fe2000bf45070 */
[----:B-----5:R-:W-:Y:S01]  /*0490*/  FSETP.NEU.AND P0, PT, R49, RZ, PT ;  /* 0x000000ff3100720b */ /* 0x020fe20003f0d000 */
[----:B------:R-:W-:Y:S02]  /*04a0*/  USEL UR6, URZ, 0xffffffff, UP0 ;  /* 0xffffffffff067887 */ /* 0x000fe40008000000 */
[----:B------:R-:W-:-:S10]  /*04b0*/  UISETP.NE.AND.EX UP2, UPT, UR7, URZ, UPT, UP2 ;  /* 0x000000ff0700728c */ /* 0x000fd4000bf45320 */
[----:B------:R-:W-:Y:S01]  /*04c0*/  VOTEU.ANY UP1, P0 ;  /* 0x0000000000ff7886 */ /* 0x000fe20000020100 */
[----:B------:R-:W-:-:S04]  /*04d0*/  @!UP2 USEL UR6, URZ, 0xffffffff, UP1 ;  /* 0xffffffffff06a887 */ /* 0x000fc80008800000 */
[----:B------:R-:W-:-:S04]  /*04e0*/  ULOP3.LUT UR6, UR6, 0x1, URZ, 0xc0, !UPT ;  /* 0x0000000106067892 */ /* 0x000fc8000f8ec0ff */
[----:B------:R-:W-:-:S11]  /*04f0*/  UISETP.NE.U32.AND UP5, UPT, UR6, 0x1, UPT ;  /* 0x000000010600788c */ /* 0x000fd6000bfa5070 */
.L_x_8:
[----:B------:R-:W3:Y:S01]  /*0500*/  SHFL.IDX PT, R0, R96, RZ, 0x1f ;  /* 0x00001fff60007589 */ /* 0x000ee200000e0000 */
[----:B------:R-:W-:-:S04]  /*0510*/  UISETP.NE.AND UP1, UPT, UR10, 0x2, UPT ;  /* 0x000000020a00788c */ /* 0x000fc8000bf25270 */
[----:B------:R-:W-:Y:S02]  /*0520*/  UISETP.EQ.AND UP2, UPT, UR5, URZ, !UP1 ;  /* 0x000000ff0500728c */ /* 0x000fe4000cf42270 */
[----:B------:R-:W-:-:S04]  /*0530*/  USEL UR6, URZ, 0x1, UP1 ;  /* 0x00000001ff067887 */ /* 0x000fc80008800000 */
[----:B------:R-:W-:Y:S02]  /*0540*/  PLOP3.LUT P5, PT, P1, PT, UP2, 0x80, 0x8 ;  /* 0x000000000008781c */ /* 0x000fe40000faf028 */
[----:B---3--:R-:W-:-:S13]  /*0550*/  ISETP.NE.AND P0, PT, R0, RZ, PT ;  /* 0x000000ff0000720c */ /* 0x008fda0003f05270 */
[----:B------:R-:W-:Y:S05]  /*0560*/  @P0 BRA `(.L_x_9) ;  /* 0x0000000000440947 */ /* 0x000fea0003800000 */
[----:B------:R-:W-:Y:S01]  /*0570*/  UMOV UR8, 0x400 ;  /* 0x0000040000087882 */ /* 0x000fe20000000000 */
[----:B------:R-:W-:Y:S01]  /*0580*/  UMOV UR7, 0x1 ;  /* 0x0000000100077882 */ /* 0x000fe20000000000 */
[----:B------:R-:W-:Y:S02]  /*0590*/  ULEA UR8, UR37, UR8, 0x18 ;  /* 0x0000000825087291 */ /* 0x000fe4000f8ec0ff */
[----:B------:R-:W-:-:S04]  /*05a0*/  UIADD3 UR12, UPT, UPT, -UR7, 0x100000, URZ ;  /* 0x00100000070c7890 */ /* 0x000fc8000fffe1ff */
[----:B------:R-:W-:Y:S02]  /*05b0*/  USHF.L.U32 UR13, UR12, 0xb, URZ ;  /* 0x0000000b0c0d7899 */ /* 0x000fe400080006ff */
[----:B------:R-:W-:Y:S01]  /*05c0*/  USHF.L.U32 UR12, UR12, 0x1, URZ ;  /* 0x000000010c0c7899 */ /* 0x000fe200080006ff */
[----:B------:R-:W-:Y:S01]  /*05d0*/  ELECT P0, URZ, PT ;  /* 0x0000000000ff782f */ /* 0x000fe20003800000 */
[----:B------:R-:W3:Y:S10]  /*05e0*/  FENCE.VIEW.ASYNC.S ;  /* 0x00000000000073c6 */ /* 0x000ef40000000000 */
[----:B---3--:R3:W4:Y:S01]  /*05f0*/  SYNCS.EXCH.64 URZ, [UR8], UR12 ;  /* 0x0000000c08ff75b2 */ /* 0x0087220008000100 */
[----:B------:R3:W1:Y:S01]  /*0600*/  SYNCS.EXCH.64 URZ, [UR8+0x20], UR12 ;  /* 0x0000200c08ff75b2 */ /* 0x0006620008000100 */
[----:B------:R3:W1:Y:S01]  /*0610*/  SYNCS.EXCH.64 URZ, [UR8+0x8], UR12 ;  /* 0x0000080c08ff75b2 */ /* 0x0006620008000100 */
[----:B------:R3:W1:Y:S01]  /*0620*/  SYNCS.EXCH.64 URZ, [UR8+0x28], UR12 ;  /* 0x0000280c08ff75b2 */ /* 0x0006620008000100 */
[----:B------:R3:W1:Y:S01]  /*0630*/  SYNCS.EXCH.64 URZ, [UR8+0x10], UR12 ;  /* 0x0000100c08ff75b2 */ /* 0x0006620008000100 */
[----:B------:R3:W1:Y:S01]  /*0640*/  SYNCS.EXCH.64 URZ, [UR8+0x30], UR12 ;  /* 0x0000300c08ff75b2 */ /* 0x0006620008000100 */
[----:B------:R3:W1:Y:S01]  /*0650*/  SYNCS.EXCH.64 URZ, [UR8+0x18], UR12 ;  /* 0x0000180c08ff75b2 */ /* 0x0006620008000100 */
[----:B------:R3:W1:Y:S01]  /*0660*/  SYNCS.EXCH.64 URZ, [UR8+0x38], UR12 ;  /* 0x0000380c08ff75b2 */ /* 0x0006620008000100 */
[----:B------:R-:W-:Y:S01]  /*0670*/  NOP ;  /* 0x0000000000007918 */ /* 0x000fe20000000000 */
.L_x_9:
[----:B------:R-:W2:Y:S01]  /*0680*/  SHFL.IDX PT, R0, R96, RZ, 0x1f ;  /* 0x00001fff60007589 */ /* 0x000ea200000e0000 */
[----:B------:R-:W-:Y:S01]  /*0690*/  NOP ;  /* 0x0000000000007918 */ /* 0x000fe20000000000 */
[----:B--2---:R-:W-:-:S13]  /*06a0*/  ISETP.NE.AND P0, PT, R0, 0x1, PT ;  /* 0x000000010000780c */ /* 0x004fda0003f05270 */
[----:B------:R-:W-:Y:S05]  /*06b0*/  @P0 BRA `(.L_x_10) ;  /* 0x0000000000540947 */ /* 0x000fea0003800000 */
[----:B------:R-:W-:Y:S01]  /*06c0*/  UMOV UR9, 0x400 ;  /* 0x0000040000097882 */ /* 0x000fe20000000000 */
[----:B---3--:R-:W-:Y:S01]  /*06d0*/  UMOV UR8, 0x20 ;  /* 0x0000002000087882 */ /* 0x008fe20000000000 */
[----:B------:R-:W-:Y:S01]  /*06e0*/  UMOV UR7, 0x80 ;  /* 0x0000008000077882 */ /* 0x000fe20000000000 */
[----:B------:R-:W-:Y:S02]  /*06f0*/  ULEA UR9, UR37, UR9, 0x18 ;  /* 0x0000000925097291 */ /* 0x000fe4000f8ec0ff */
[----:B------:R-:W-:-:S04]  /*0700*/  UIADD3 UR12, UPT, UPT, -UR8, 0x100000, URZ ;  /* 0x00100000080c7890 */ /* 0x000fc8000fffe1ff */
[----:B------:R-:W-:Y:S02]  /*0710*/  USHF.L.U32 UR13, UR12, 0xb, URZ ;  /* 0x0000000b0c0d7899 */ /* 0x000fe400080006ff */
[----:B------:R-:W-:Y:S02]  /*0720*/  USHF.L.U32 UR12, UR12, 0x1, URZ ;  /* 0x000000010c0c7899 */ /* 0x000fe400080006ff */
[----:B------:R-:W-:-:S04]  /*0730*/  UIADD3 UR14, UPT, UPT, -UR7, 0x100000, URZ ;  /* 0x00100000070e7890 */ /* 0x000fc8000fffe1ff */
[----:B------:R-:W-:Y:S02]  /*0740*/  USHF.L.U32 UR15, UR14, 0xb, URZ ;  /* 0x0000000b0e0f7899 */ /* 0x000fe400080006ff */
[----:B------:R-:W-:Y:S01]  /*0750*/  USHF.L.U32 UR14, UR14, 0x1, URZ ;  /* 0x000000010e0e7899 */ /* 0x000fe200080006ff */
[----:B------:R-:W-:Y:S01]  /*0760*/  ELECT P0, URZ, PT ;  /* 0x0000000000ff782f */ /* 0x000fe20003800000 */
[----:B------:R-:W2:Y:S02]  /*0770*/  FENCE.VIEW.ASYNC.S ;  /* 0x00000000000073c6 */ /* 0x000ea40000000000 */
[----:B--2---:R2:W3:Y:S08]  /*0780*/  SYNCS.EXCH.64 URZ, [UR9+0x40], UR12 ;  /* 0x0000400c09ff75b2 */ /* 0x0044f00008000100 */
        /* <DEDUP_REMOVED lines=8> */
.L_x_10:
[----:B------:R-:W4:Y:S01]  /*0810*/  SHFL.IDX PT, R0, R96, RZ, 0x1f ;  /* 0x00001fff60007589 */ /* 0x000f2200000e0000 */
[----:B------:R-:W-:Y:S01]  /*0820*/  NOP ;  /* 0x0000000000007918 */ /* 0x000fe20000000000 */
[----:B----4-:R-:W-:-:S13]  /*0830*/  ISETP.NE.AND P0, PT, R0, 0x3, PT ;  /* 0x000000030000780c */ /* 0x010fda0003f05270 */
[----:B------:R-:W-:Y:S05]  /*0840*/  @P0 BRA `(.L_x_11) ;  /* 0x00000000002c0947 */ /* 0x000fea0003800000 */
[----:B---3--:R-:W-:Y:S01]  /*0850*/  UMOV UR8, 0x400 ;  /* 0x0000040000087882 */ /* 0x008fe20000000000 */
[----:B------:R-:W-:Y:S01]  /*0860*/  UMOV UR7, 0x20 ;  /* 0x0000002000077882 */ /* 0x000fe20000000000 */
[----:B------:R-:W-:Y:S02]  /*0870*/  ULEA UR8, UR37, UR8, 0x18 ;  /* 0x0000000825087291 */ /* 0x000fe4000f8ec0ff */
[----:B--2---:R-:W-:-:S04]  /*0880*/  UIADD3 UR12, UPT, UPT, -UR7, 0x100000, URZ ;  /* 0x00100000070c7890 */ /* 0x004fc8000fffe1ff */
[----:B------:R-:W-:Y:S02]  /*0890*/  USHF.L.U32 UR13, UR12, 0xb, URZ ;  /* 0x0000000b0c0d7899 */ /* 0x000fe400080006ff */
[----:B------:R-:W-:Y:S01]  /*08a0*/  USHF.L.U32 UR12, UR12, 0x1, URZ ;  /* 0x000000010c0c7899 */ /* 0x000fe200080006ff */
[----:B------:R-:W-:Y:S01]  /*08b0*/  ELECT P0, URZ, PT ;  /* 0x0000000000ff782f */ /* 0x000fe20003800000 */
[----:B------:R-:W2:Y:S10]  /*08c0*/  FENCE.VIEW.ASYNC.S ;  /* 0x00000000000073c6 */ /* 0x000eb40000000000 */
[----:B--2---:R4:W2:Y:S01]  /*08d0*/  SYNCS.EXCH.64 URZ, [UR8+0x80], UR12 ;  /* 0x0000800c08ff75b2 */ /* 0x0048a20008000100 */
[----:B------:R4:W3:Y:S02]  /*08e0*/  SYNCS.EXCH.64 URZ, [UR8+0x88], UR12 ;  /* 0x0000880c08ff75b2 */ /* 0x0008e40008000100 */
[----:B----4-:R-:W-:Y:S01]  /*08f0*/  NOP ;  /* 0x0000000000007918 */ /* 0x010fe20000000000 */
.L_x_11:
[----:B------:R-:W4:Y:S01]  /*0900*/  SHFL.IDX PT, R0, R96, RZ, 0x1f ;  /* 0x00001fff60007589 */ /* 0x000f2200000e0000 */
[----:B------:R-:W-:Y:S01]  /*0910*/  NOP ;  /* 0x0000000000007918 */ /* 0x000fe20000000000 */
[----:B----4-:R-:W-:-:S13]  /*0920*/  ISETP.NE.AND P0, PT, R0, 0x4, PT ;  /* 0x000000040000780c */ /* 0x010fda0003f05270 */
[----:B------:R-:W-:Y:S05]  /*0930*/  @P0 BRA `(.L_x_12) ;  /* 0x0000000000480947 */ /* 0x000fea0003800000 */
[----:B--2---:R-:W-:Y:S01]  /*0940*/  UMOV UR9, 0x1e0 ;  /* 0x000001e000097882 */ /* 0x004fe20000000000 */
[----:B---3--:R-:W-:Y:S01]  /*0950*/  UMOV UR8, 0x400 ;  /* 0x0000040000087882 */ /* 0x008fe20000000000 */
[----:B------:R-:W-:Y:S01]  /*0960*/  USEL UR9, UR9, 0x1a0, UP5 ;  /* 0x000001a009097887 */ /* 0x000fe2000a800000 */
        /* <DEDUP_REMOVED lines=10> */
[----:B--2---:R4:W2:Y:S08]  /*0a10*/  SYNCS.EXCH.64 URZ, [UR8+0x90], UR12 ;  /* 0x0000900c08ff75b2 */ /* 0x0048b00008000100 */
[----:B------:R4:W3:Y:S01]  /*0a20*/  SYNCS.EXCH.64 URZ, [UR8+0xa0], UR14 ;  /* 0x0000a00e08ff75b2 */ /* 0x0008e20008000100 */
[----:B------:R4:W1:Y:S01]  /*0a30*/  SYNCS.EXCH.64 URZ, [UR8+0x98], UR12 ;  /* 0x0000980c08ff75b2 */ /* 0x0008620008000100 */
[----:B------:R4:W1:Y:S02]  /*0a40*/  SYNCS.EXCH.64 URZ, [UR8+0xa8], UR14 ;  /* 0x0000a80e08ff75b2 */ /* 0x0008640008000100 */
[----:B----4-:R-:W-:Y:S01]  /*0a50*/  NOP ;  /* 0x0000000000007918 */ /* 0x010fe20000000000 */
.L_x_12:
[----:B------:R-:W4:Y:S01]  /*0a60*/  SHFL.IDX PT, R0, R96, RZ, 0x1f ;  /* 0x00001fff60007589 */ /* 0x000f2200000e0000 */
[----:B------:R-:W-:Y:S01]  /*0a70*/  NOP ;  /* 0x0000000000007918 */ /* 0x000fe20000000000 */
[----:B----4-:R-:W-:-:S13]  /*0a80*/  ISETP.NE.AND P0, PT, R0, 0x5, PT ;  /* 0x000000050000780c */ /* 0x010fda0003f05270 */
[----:B------:R-:W-:Y:S05]  /*0a90*/  @P0 BRA `(.L_x_13) ;  /* 0x0000000000540947 */ /* 0x000fea0003800000 */
[----:B--2---:R-:W-:Y:S01]  /*0aa0*/  UMOV UR9, 0x400 ;  /* 0x0000040000097882 */ /* 0x004fe20000000000 */
        /* <DEDUP_REMOVED lines=14> */
[----:B------:R4:W1:Y:S01]  /*0b90*/  SYNCS.EXCH.64 URZ, [UR9+0xd8], UR14 ;  /* 0x0000d80e09ff75b2 */ /* 0x0008620008000100 */
[----:B------:R4:W1:Y:S01]  /*0ba0*/  SYNCS.EXCH.64 URZ, [UR9+0xc0], UR12 ;  /* 0x0000c00c09ff75b2 */ /* 0x0008620008000100 */
[----:B------:R4:W1:Y:S01]  /*0bb0*/  SYNCS.EXCH.64 URZ, [UR9+0xe0], UR14 ;  /* 0x0000e00e09ff75b2 */ /* 0x0008620008000100 */
[----:B------:R4:W1:Y:S01]  /*0bc0*/  SYNCS.EXCH.64 URZ, [UR9+0xc8], UR12 ;  /* 0x0000c80c09ff75b2 */ /* 0x0008620008000100 */
[----:B------:R4:W1:Y:S02]  /*0bd0*/  SYNCS.EXCH.64 URZ, [UR9+0xe8], UR14 ;  /* 0x0000e80e09ff75b2 */ /* 0x0008640008000100 */
[----:B----4-:R-:W-:Y:S01]  /*0be0*/  NOP ;  /* 0x0000000000007918 */ /* 0x010fe20000000000 */
.L_x_13:
[----:B------:R-:W4:Y:S01]  /*0bf0*/  SHFL.IDX PT, R0, R96, RZ, 0x1f ;  /* 0x00001fff60007589 */ /* 0x000f2200000e0000 */
[----:B------:R-:W-:Y:S01]  /*0c00*/  ISETP.NE.OR P1, PT, RZ, UR10, !P1 ;  /* 0x0000000aff007c0c */ /* 0x000fe2000cf25670 */
        /* <DEDUP_REMOVED lines=12> */
[----:B------:R4:W3:Y:S01]  /*0cd0*/  SYNCS.EXCH.64 URZ, [UR8+0x100], UR12 ;  /* 0x0001000c08ff75b2 */ /* 0x0008e20008000100 */
[----:B------:R4:W1:Y:S01]  /*0ce0*/  SYNCS.EXCH.64 URZ, [UR8+0xf8], UR12 ;  /* 0x0000f80c08ff75b2 */ /* 0x0008620008000100 */
[----:B------:R4:W1:Y:S02]  /*0cf0*/  SYNCS.EXCH.64 URZ, [UR8+0x108], UR12 ;  /* 0x0001080c08ff75b2 */ /* 0x0008640008000100 */
[----:B----4-:R-:W-:Y:S01]  /*0d00*/  NOP ;  /* 0x0000000000007918 */ /* 0x010fe20000000000 */
.L_x_14:
[----:B------:R-:W-:Y:S01]  /*0d10*/  VOTEU.ALL UP1, P1 ;  /* 0x0000000000ff7886 */ /* 0x000fe20000820000 */
[----:B---3--:R-:W3:Y:S01]  /*0d20*/  LDCU UR8, c[0x0][0x36c] ;  /* 0x00006d80ff0877ac */ /* 0x008ee20008000800 */
[----:B------:R-:W-:Y:S01]  /*0d30*/  NOP ;  /* 0x0000000000007918 */ /* 0x000fe20000000000 */
[----:B------:R-:W-:Y:S01]  /*0d40*/  LOP3.LUT R10, R105, 0x1f, RZ, 0xc0, !PT ;  /* 0x0000001f690a7812 */ /* 0x000fe200078ec0ff */
[----:B--2---:R-:W-:Y:S01]  /*0d50*/  UMOV UR12, 0x20 ;  /* 0x00000020000c7882 */ /* 0x004fe20000000000 */
[----:B------:R-:W-:Y:S01]  /*0d60*/  @!UP1 UMOV UR7, 0x400 ;  /* 0x0000040000079882 */ /* 0x000fe20000000000 */
[----:B------:R-:W-:-:S04]  /*0d70*/  @!UP1 UIADD3 UR12, UPT, UPT, -UR12, 0x100000, URZ ;  /* 0x001000000c0c9890 */ /* 0x000fc8000fffe1ff */
[----:B------:R-:W-:Y:S02]  /*0d80*/  @!UP1 USHF.L.U32 UR13, UR12, 0xb, URZ ;  /* 0x0000000b0c0d9899 */ /* 0x000fe400080006ff */
[----:B------:R-:W-:Y:S02]  /*0d90*/  @!UP1 USHF.L.U32 UR12, UR12, 0x1, URZ ;  /* 0x000000010c0c9899 */ /* 0x000fe400080006ff */
[----:B------:R-:W-:Y:S01]  /*0da0*/  @!UP1 ULEA UR7, UR37, UR7, 0x18 ;  /* 0x0000000725079291 */ /* 0x000fe2000f8ec0ff */
[----:B------:R-:W-:Y:S01]  /*0db0*/  VOTEU.ALL UP1, P1 ;  /* 0x0000000000ff7886 */ /* 0x000fe20000820000 */
[----:B------:R-:W-:Y:S01]  /*0dc0*/  UISETP.NE.AND UP4, UPT, UR10, URZ, UPT ;  /* 0x000000ff0a00728c */ /* 0x000fe2000bf85270 */
[----:B------:R-:W2:Y:S09]  /*0dd0*/  FENCE.VIEW.ASYNC.S ;  /* 0x00000000000073c6 */ /* 0x000eb20000000000 */
[----:B--2---:R2:W4:Y:S01]  /*0de0*/  @!UP1 SYNCS.EXCH.64 URZ, [UR7+0x110], UR12 ;  /* 0x0001100c07ff95b2 */ /* 0x0045220008000100 */
[----:B---3--:R-:W-:-:S09]  /*0df0*/  UISETP.EQ.U32.AND UP1, UPT, UR8, 0x1, UPT ;  /* 0x000000010800788c */ /* 0x008fd2000bf22070 */
[----:B------:R-:W-:Y:S05]  /*0e00*/  BRA.U !UP1, `(.L_x_15) ;  /* 0x0000000109087547 */ /* 0x000fea000b800000 */
[----:B-1--4-:R-:W-:Y:S01]  /*0e10*/  UCGABAR_ARV ;  /* 0x00000000000079c7 */ /* 0x012fe20008000000 */
[----:B------:R-:W-:Y:S05]  /*0e20*/  BRA `(.L_x_16) ;  /* 0x0000000000047947 */ /* 0x000fea0003800000 */
.L_x_15:
[----:B-1--4-:R-:W-:Y:S01]  /*0e30*/  NOP ;  /* 0x0000000000007918 */ /* 0x012fe20000000000 */
.L_x_16:
[----:B------:R-:W1:Y:S01]  /*0e40*/  S2R R15, SR_CTAID.Y ;  /* 0x00000000000f7919 */ /* 0x000e620000002600 */
[----:B------:R-:W-:-:S05]  /*0e50*/  CS2R.32 R91, SR_CgaSize ;  /* 0x00000000005b7805 */ /* 0x000fca0000008a00 */
[----:B------:R-:W-:-:S05]  /*0e60*/  IMAD R91, R91, -0xa0, RZ ;  /* 0xffffff605b5b7824 */ /* 0x000fca00078e02ff */
[----:B--2---:R-:W-:-:S14]  /*0e70*/  R2UR UR7, R91 ;  /* 0x000000005b0772ca */ /* 0x004fdc00000e0000 */
[----:B------:R-:W2:Y:S01]  /*0e80*/  LDCU UR7, c[0x0][UR7+0x2b4] ;  /* 0x00005680070777ac */ /* 0x000ea20008000800 */
[----:B------:R-:W-:-:S05]  /*0e90*/  CS2R.32 R0, SR_CgaSize ;  /* 0x0000000000007805 */ /* 0x000fca0000008a00 */
[----:B------:R-:W-:-:S06]  /*0ea0*/  IMAD R0, R0, -0xa0, RZ ;  /* 0xffffff6000007824 */ /* 0x000fcc00078e02ff */
[----:B------:R-:W3:Y:S01]  /*0eb0*/  LDC R0, c[0x0][R0+0x2a4] ;  /* 0x0000a90000007b82 */ /* 0x000ee20000000800 */
[----:B------:R-:W-:Y:S01]  /*0ec0*/  PRMT R8, RZ, 0x7610, R8 ;  /* 0x00007610ff087816 */ /* 0x000fe20000000008 */
[----:B------:R-:W4:Y:S01]  /*0ed0*/  S2R R9, SR_CTAID.X ;  /* 0x0000000000097919 */ /* 0x000f220000002500 */
[----:B------:R-:W-:-:S05]  /*0ee0*/  CS2R.32 R91, SR_CgaSize ;  /* 0x00000000005b7805 */ /* 0x000fca0000008a00 */
[----:B------:R-:W-:-:S05]  /*0ef0*/  IMAD R91, R91, -0xa0, RZ ;  /* 0xffffff605b5b7824 */ /* 0x000fca00078e02ff */
[----:B------:R-:W-:-:S14]  /*0f00*/  R2UR UR8, R91 ;  /* 0x000000005b0872ca */ /* 0x000fdc00000e0000 */
[----:B------:R-:W3:Y:S01]  /*0f10*/  LDCU UR8, c[0x0][UR8+0x2b0] ;  /* 0x00005600080877ac */ /* 0x000ee20008000800 */
[----:B------:R-:W-:Y:S01]  /*0f20*/  UISETP.NE.AND UP2, UPT, UR10, 0x2, UPT ;  /* 0x000000020a00788c */ /* 0x000fe2000bf45270 */
[----:B------:R-:W2:Y:S01]  /*0f30*/  LDC R11, c[0x0][0xb24] ;  /* 0x0002c900ff0b7b82 */ /* 0x000ea20000000800 */
[----:B------:R-:W-:-:S05]  /*0f40*/  CS2R.32 R2, SR_CgaSize ;  /* 0x0000000000027805 */ /* 0x000fca0000008a00 */
[----:B------:R-:W-:-:S06]  /*0f50*/  IMAD R2, R2, -0xa0, RZ ;  /* 0xffffff6002027824 */ /* 0x000fcc00078e02ff */
[----:B------:R-:W3:Y:S08]  /*0f60*/  LDC R2, c[0x0][R2+0x2a0] ;  /* 0x0000a80002027b82 */ /* 0x000ef00000000800 */
[----:B------:R-:W3:Y:S01]  /*0f70*/  LDC R40, c[0x0][0xb24] ;  /* 0x0002c900ff287b82 */ /* 0x000ee20000000800 */
[----:B-1----:R-:W-:-:S07]  /*0f80*/  I2FP.F32.U32 R90, R15 ;  /* 0x0000000f005a7245 */ /* 0x002fce0000201000 */
[----:B------:R-:W1:Y:S01]  /*0f90*/  S2UR UR36, SR_CTAID.Z ;  /* 0x00000000002479c3 */ /* 0x000e620000002700 */
[----:B--2---:R-:W-:Y:S01]  /*0fa0*/  ISETP.GE.AND P0, PT, R11, 0x1, PT ;  /* 0x000000010b00780c */ /* 0x004fe20003f06270 */
[----:B----4-:R-:W-:Y:S01]  /*0fb0*/  IMAD.MOV.U32 R14, RZ, RZ, R9 ;  /* 0x000000ffff0e7224 */ /* 0x010fe200078e0009 */
[----:B------:R-:W-:Y:S01]  /*0fc0*/  I2FP.F32.U32 R91, R9 ;  /* 0x00000009005b7245 */ /* 0x000fe20000201000 */
[----:B------:R-:W-:Y:S01]  /*0fd0*/  FMUL R90, R90, UR7 ;  /* 0x000000075a5a7c20 */ /* 0x000fe20008400000 */
[----:B------:R-:W2:Y:S03]  /*0fe0*/  LDCU UR7, c[0x0][0xb30] ;  /* 0x00016600ff0777ac */ /* 0x000ea60008000800 */
[----:B---3--:R-:W-:Y:S02]  /*0ff0*/  FMUL R91, R91, UR8 ;  /* 0x000000085b5b7c20 */ /* 0x008fe40008400000 */
[----:B------:R-:W3:Y:S08]  /*1000*/  F2I.U32.TRUNC.NTZ R90, R90 ;  /* 0x0000005a005a7305 */ /* 0x000ef0000020f000 */
[----:B------:R-:W4:Y:S01]  /*1010*/  F2I.U32.TRUNC.NTZ R91, R91 ;  /* 0x0000005b005b7305 */ /* 0x000f22000020f000 */
[----:B--2---:R-:W-:Y:S01]  /*1020*/  UISETP.NE.AND UP3, UPT, UR7, 0x1, UPT ;  /* 0x000000010700788c */ /* 0x004fe2000bf65270 */
[----:B---3--:R-:W-:-:S05]  /*1030*/  IADD3 R90, PT, PT, -R90, RZ, RZ ;  /* 0x000000ff5a5a7210 */ /* 0x008fca0007ffe1ff */
[----:B------:R-:W-:Y:S01]  /*1040*/  IMAD R90, R0, R90, R15 ;  /* 0x0000005a005a7224 */ /* 0x000fe200078e020f */
[----:B------:R-:W-:Y:S01]  /*1050*/  PRMT R0, RZ, 0x7610, R0 ;  /* 0x00007610ff007816 */ /* 0x000fe20000000000 */
[----:B----4-:R-:W-:-:S04]  /*1060*/  IMAD.MOV R91, RZ, RZ, -R91 ;  /* 0x000000ffff5b7224 */ /* 0x010fc800078e0a5b */
[----:B------:R-:W-:Y:S01]  /*1070*/  IMAD R91, R2, R91, R9 ;  /* 0x0000005b025b7224 */ /* 0x000fe200078e0209 */
[----:B-1----:R-:W-:Y:S06]  /*1080*/  BRA.U UP4, `(.L_x_17) ;  /* 0x0000000104247547 */ /* 0x002fec000b800000 */
[----:B------:R-:W-:Y:S01]  /*1090*/  ISETP.NE.AND P1, PT, R90, RZ, PT ;  /* 0x000000ff5a00720c */ /* 0x000fe20003f25270 */
[----:B------:R-:W-:Y:S01]  /*10a0*/  IMAD.MOV.U32 R0, RZ, RZ, 0x3 ;  /* 0x00000003ff007424 */ /* 0x000fe200078e00ff */
[C---:B------:R-:W-:Y:S02]  /*10b0*/  LOP3.LUT R2, R91.reuse, 0xfffffffe, RZ, 0xc0, !PT ;  /* 0xfffffffe5b027812 */ /* 0x040fe400078ec0ff */
[----:B------:R-:W-:Y:S02]  /*10c0*/  ISETP.LT.U32.OR P1, PT, R91, 0x2, !P1 ;  /* 0x000000025b00780c */ /* 0x000fe40004f21470 */
[----:B------:R-:W-:Y:S02]  /*10d0*/  SHF.L.U32 R0, R0, R2, RZ ;  /* 0x0000000200007219 */ /* 0x000fe400000006ff */
[----:B------:R-:W-:Y:S02]  /*10e0*/  SEL R4, RZ, 0x1, !P1 ;  /* 0x00000001ff047807 */ /* 0x000fe40004800000 */
[----:B------:R-:W-:-:S05]  /*10f0*/  SEL R3, RZ, 0x2, !P1 ;  /* 0x00000002ff037807 */ /* 0x000fca0004800000 */
[----:B------:R-:W-:-:S05]  /*1100*/  IMAD.IADD R3, R4, 0x1, R3 ;  /* 0x0000000104037824 */ /* 0x000fca00078e0203 */
[----:B------:R-:W-:Y:S02]  /*1110*/  PRMT R8, R3, 0x7610, R8 ;  /* 0x0000761003087816 */ /* 0x000fe40000000008 */
.L_x_17:
[----:B------:R-:W-:Y:S05]  /*1120*/  @!P0 BRA `(.L_x_18) ;  /* 0x0000000000b88947 */ /* 0x000fea0003800000 */
[----:B------:R-:W1:Y:S01]  /*1130*/  LDC.64 R4, c[0x0][0xb18] ;  /* 0x0002c600ff047b82 */ /* 0x000e620000000a00 */
[----:B------:R-:W-:-:S07]  /*1140*/  ISETP.NE.AND P0, PT, R11, 0x1, PT ;  /* 0x000000010b00780c */ /* 0x000fce0003f05270 */
[----:B------:R-:W2:Y:S08]  /*1150*/  LDC R14, c[0x0][0xb0c] ;  /* 0x0002c300ff0e7b82 */ /* 0x000eb00000000800 */
[----:B------:R-:W3:Y:S08]  /*1160*/  LDC R16, c[0x0][0x370] ;  /* 0x0000dc00ff107b82 */ /* 0x000ef00000000800 */
[----:B------:R-:W4:Y:S01]  /*1170*/  LDC R13, c[0x0][0x374] ;  /* 0x0000dd00ff0d7b82 */ /* 0x000f220000000800 */
[----:B-1----:R-:W-:-:S07]  /*1180*/  ISETP.NE.AND P1, PT, R4, 0x1, PT ;  /* 0x000000010400780c */ /* 0x002fce0003f25270 */
[----:B------:R-:W3:Y:S01]  /*1190*/  LDC.64 R6, c[0x0][0xb10] ;  /* 0x0002c400ff067b82 */ /* 0x000ee20000000a00 */
[----:B--2---:R-:W-:-:S07]  /*11a0*/  ISETP.NE.AND P2, PT, R14, 0x1, PT ;  /* 0x000000010e00780c */ /* 0x004fce0003f45270 */
[----:B------:R-:W1:Y:S08]  /*11b0*/  LDC R12, c[0x0][0xb20] ;  /* 0x0002c800ff0c7b82 */ /* 0x000e700000000800 */
[----:B------:R-:W2:Y:S01]  /*11c0*/  LDC.64 R2, c[0x0][0xb28] ;  /* 0x0002ca00ff027b82 */ /* 0x000ea20000000a00 */
[----:B----4-:R-:W-:-:S04]  /*11d0*/  IMAD.HI.U32 R17, R13, R5, RZ ;  /* 0x000000050d117227 */ /* 0x010fc800078e00ff */
[----:B------:R-:W-:-:S04]  /*11e0*/  IMAD.HI.U32 R5, R15, R5, RZ ;  /* 0x000000050f057227 */ /* 0x000fc800078e00ff */
[----:B---3--:R-:W-:-:S05]  /*11f0*/  IMAD.HI.U32 R18, R16, R6, RZ ;  /* 0x0000000610127227 */ /* 0x008fca00078e00ff */
[-C--:B------:R-:W-:Y:S01]  /*1200*/  @P2 SHF.R.U32.HI R16, RZ, R7.reuse, R18 ;  /* 0x00000007ff102219 */ /* 0x080fe20000011612 */
[----:B------:R-:W-:Y:S01]  /*1210*/  IMAD.HI.U32 R18, R9, R6, RZ ;  /* 0x0000000609127227 */ /* 0x000fe200078e00ff */
[-C--:B-1----:R-:W-:Y:S02]  /*1220*/  @P1 SHF.R.U32.HI R13, RZ, R12.reuse, R17 ;  /* 0x0000000cff0d1219 */ /* 0x082fe40000011611 */
[----:B------:R-:W-:Y:S02]  /*1230*/  SHF.R.U32.HI R5, RZ, R12, R5 ;  /* 0x0000000cff057219 */ /* 0x000fe40000011605 */
[----:B------:R-:W-:Y:S02]  /*1240*/  SHF.R.U32.HI R18, RZ, R7, R18 ;  /* 0x00000007ff127219 */ /* 0x000fe40000011612 */
[----:B------:R-:W-:Y:S01]  /*1250*/  SEL R5, R15, R5, !P1 ;  /* 0x000000050f057207 */ /* 0x000fe20004800000 */
[----:B--2---:R-:W-:Y:S01]  /*1260*/  IMAD.HI.U32 R17, R13, R2, RZ ;  /* 0x000000020d117227 */ /* 0x004fe200078e00ff */
[----:B------:R-:W-:-:S03]  /*1270*/  SEL R18, R9, R18, !P2 ;  /* 0x0000001209127207 */ /* 0x000fc60005000000 */
[----:B------:R-:W-:Y:S01]  /*1280*/  IMAD.HI.U32 R6, R16, R2, RZ ;  /* 0x0000000210067227 */ /* 0x000fe200078e00ff */
[----:B------:R-:W-:-:S04]  /*1290*/  @P0 SHF.R.U32.HI R13, RZ, R3, R17 ;  /* 0x00000003ff0d0219 */ /* 0x000fc80000011611 */
[----:B------:R-:W-:Y:S01]  /*12a0*/  @P0 SHF.R.U32.HI R16, RZ, R3, R6 ;  /* 0x00000003ff100219 */ /* 0x000fe20000011606 */
[----:B------:R-:W-:-:S04]  /*12b0*/  IMAD R13, R13, R11, RZ ;  /* 0x0000000b0d0d7224 */ /* 0x000fc800078e02ff */
[----:B------:R-:W-:Y:S01]  /*12c0*/  IMAD R6, R16, R11, RZ ;  /* 0x0000000b10067224 */ /* 0x000fe200078e02ff */
[----:B------:R-:W-:-:S04]  /*12d0*/  ISETP.GE.AND P1, PT, R5, R13, PT ;  /* 0x0000000d0500720c */ /* 0x000fc80003f26270 */
[----:B------:R-:W-:Y:S01]  /*12e0*/  ISETP.GE.OR P1, PT, R18, R6, P1 ;  /* 0x000000061200720c */ /* 0x000fe20000f26670 */
[----:B------:R-:W-:-:S05]  /*12f0*/  IMAD.HI.U32 R6, R5, R2, RZ ;  /* 0x0000000205067227 */ /* 0x000fca00078e00ff */
[----:B------:R-:W-:-:S04]  /*1300*/  SHF.R.U32.HI R6, RZ, R3, R6 ;  /* 0x00000003ff067219 */ /* 0x000fc80000011606 */
[----:B------:R-:W-:-:S03]  /*1310*/  SEL R6, R5, R6, !P0 ;  /* 0x0000000605067207 */ /* 0x000fc60004000000 */
[----:B------:R-:W-:Y:S01]  /*1320*/  @!P1 IMAD.HI.U32 R7, R18, R2, RZ ;  /* 0x0000000212079227 */ /* 0x000fe200078e00ff */
[----:B------:R-:W-:-:S04]  /*1330*/  IADD3 R2, PT, PT, -R6, RZ, RZ ;  /* 0x000000ff06027210 */ /* 0x000fc80007ffe1ff */
[----:B------:R-:W-:Y:S01]  /*1340*/  @!P1 SHF.R.U32.HI R3, RZ, R3, R7 ;  /* 0x00000003ff039219 */ /* 0x000fe20000011607 */
[----:B------:R-:W-:Y:S01]  /*1350*/  IMAD R2, R11, R2, R5 ;  /* 0x000000020b027224 */ /* 0x000fe200078e0205 */
[----:B------:R-:W-:Y:S02]  /*1360*/  IADD3 R7, PT, PT, -R5, RZ, RZ ;  /* 0x000000ff05077210 */ /* 0x000fe40007ffe1ff */
[----:B------:R-:W-:-:S03]  /*1370*/  @!P1 SEL R3, R18, R3, !P0 ;  /* 0x0000000312039207 */ /* 0x000fc60004000000 */
[----:B------:R-:W-:Y:S02]  /*1380*/  IMAD R7, R4, R7, R15 ;  /* 0x0000000704077224 */ /* 0x000fe400078e020f */
[--C-:B------:R-:W-:Y:S02]  /*1390*/  @!P1 IMAD.IADD R6, R6, 0x1, -R3.reuse ;  /* 0x0000000106069824 */ /* 0x100fe400078e0a03 */
[----:B------:R-:W-:Y:S01]  /*13a0*/  @!P1 IMAD R3, R2, R16, R3 ;  /* 0x0000001002039224 */ /* 0x000fe200078e0203 */
[----:B------:R-:W-:Y:S01]  /*13b0*/  IADD3 R2, PT, PT, -R18, RZ, RZ ;  /* 0x000000ff12027210 */ /* 0x000fe20007ffe1ff */
[----:B------:R-:W-:Y:S02]  /*13c0*/  @!P1 IMAD R5, R6, R11, R18 ;  /* 0x0000000b06059224 */ /* 0x000fe400078e0212 */
[----:B------:R-:W-:Y:S02]  /*13d0*/  @!P1 IMAD.MOV.U32 R18, RZ, RZ, R3 ;  /* 0x000000ffff129224 */ /* 0x000fe400078e0003 */
[----:B------:R-:W-:-:S02]  /*13e0*/  IMAD R2, R14, R2, R9 ;  /* 0x000000020e027224 */ /* 0x000fc400078e0209 */
[----:B------:R-:W-:Y:S02]  /*13f0*/  IMAD R15, R5, R4, R7 ;  /* 0x00000004050f7224 */ /* 0x000fe400078e0207 */
[----:B------:R-:W-:Y:S02]  /*1400*/  IMAD R14, R18, R14, R2 ;  /* 0x0000000e120e7224 */ /* 0x000fe400078e0202 */
.L_x_18:
[----:B------:R-:W-:Y:S05]  /*1410*/  BRA.U UP3, `(.L_x_19) ;  /* 0x0000000103407547 */ /* 0x000fea000b800000 */
[----:B------:R-:W1:Y:S08]  /*1420*/  LDC.64 R4, c[0x0][0xb10] ;  /* 0x0002c400ff047b82 */ /* 0x000e700000000a00 */
[----:B------:R-:W2:Y:S08]  /*1430*/  LDC.64 R2, c[0x0][0xb18] ;  /* 0x0002c600ff027b82 */ /* 0x000eb00000000a00 */
[----:B------:R-:W3:Y:S08]  /*1440*/  LDC R6, c[0x0][0xb20] ;  /* 0x0002c800ff067b82 */ /* 0x000ef00000000800 */
[----:B------:R-:W4:Y:S01]  /*1450*/  LDC R7, c[0x0][0xb0c] ;  /* 0x0002c300ff077b82 */ /* 0x000f220000000800 */
[----:B-1----:R-:W-:-:S05]  /*1460*/  IMAD.HI.U32 R4, R14, R4, RZ ;  /* 0x000000040e047227 */ /* 0x002fca00078e00ff */
[----:B------:R-:W-:Y:S01]  /*1470*/  SHF.R.U32.HI R4, RZ, R5, R4 ;  /* 0x00000005ff047219 */ /* 0x000fe20000011604 */
[----:B--2---:R-:W-:Y:S01]  /*1480*/  IMAD.HI.U32 R3, R15, R3, RZ ;  /* 0x000000030f037227 */ /* 0x004fe200078e00ff */
[----:B------:R-:W-:-:S04]  /*1490*/  ISETP.NE.AND P0, PT, R2, 0x1, PT ;  /* 0x000000010200780c */ /* 0x000fc80003f05270 */
[----:B---3--:R-:W-:-:S04]  /*14a0*/  SHF.R.U32.HI R3, RZ, R6, R3 ;  /* 0x00000006ff037219 */ /* 0x008fc80000011603 */
[----:B------:R-:W-:Y:S02]  /*14b0*/  SEL R3, R15, R3, !P0 ;  /* 0x000000030f037207 */ /* 0x000fe40004000000 */
[----:B----4-:R-:W-:-:S04]  /*14c0*/  ISETP.NE.AND P1, PT, R7, 0x1, PT ;  /* 0x000000010700780c */ /* 0x010fc80003f25270 */
[----:B------:R-:W-:-:S05]  /*14d0*/  SEL R5, R14, R4, !P1 ;  /* 0x000000040e057207 */ /* 0x000fca0004800000 */
[----:B------:R-:W-:Y:S02]  /*14e0*/  IMAD.IADD R4, R3, 0x1, -R5 ;  /* 0x0000000103047824 */ /* 0x000fe400078e0a05 */
[----:B------:R-:W-:Y:S02]  /*14f0*/  IMAD.IADD R3, R5, 0x1, -R3 ;  /* 0x0000000105037824 */ /* 0x000fe400078e0a03 */
[----:B------:R-:W-:Y:S02]  /*1500*/  IMAD R14, R4, R7, R14 ;  /* 0x00000007040e7224 */ /* 0x000fe400078e020e */
[----:B------:R-:W-:Y:S02]  /*1510*/  IMAD R15, R3, R2, R15 ;  /* 0x00000002030f7224 */ /* 0x000fe400078e020f */
.L_x_19:
[----:B------:R-:W-:Y:S05]  /*1520*/  BRA.U !UP1, `(.L_x_20) ;  /* 0x00000001090c7547 */ /* 0x000fea000b800000 */
[----:B------:R-:W-:Y:S01]  /*1530*/  UCGABAR_WAIT ;  /* 0x0000000000007dc7 */ /* 0x000fe20008000000 */
[----:B------:R-:W-:Y:S01]  /*1540*/  CCTL.IVALL ;  /* 0x00000000ff00798f */ /* 0x000fe20002000000 */
[----:B------:R-:W-:Y:S05]  /*1550*/  BRA `(.L_x_21) ;  /* 0x0000000000047947 */ /* 0x000fea0003800000 */
.L_x_20:
[----:B------:R-:W-:Y:S06]  /*1560*/  BAR.SYNC.DEFER_BLOCKING 0x0 ;  /* 0x0000000000007b1d */ /* 0x000fec0000010000 */
.L_x_21:
[----:B------:R-:W-:Y:S05]  /*1570*/  BRA.U UP2, `(.L_x_22) ;  /* 0x00000015020c7547 */ /* 0x000fea000b800000 */
[----:B------:R-:W1:Y:S01]  /*1580*/  LDCU UR4, c[0x0][0x38c] ;  /* 0x00007180ff0477ac */ /* 0x000e620008000800 */
[----:B------:R-:W2:Y:S01]  /*1590*/  LDC R8, c[0x0][0x370] ;  /* 0x0000dc00ff087b82 */ /* 0x000ea20000000800 */
[C---:B------:R-:W-:Y:S01]  /*15a0*/  IMAD.SHL.U32 R19, R9.reuse, 0x80, RZ ;  /* 0x0000008009137824 */ /* 0x040fe200078e00ff */
[----:B------:R-:W-:Y:S01]  /*15b0*/  PLOP3.LUT P1, PT, PT, PT, UP5, 0x80, 0x8 ;  /* 0x000000000008781c */ /* 0x000fe20003f2f058 */
[----:B------:R-:W-:Y:S01]  /*15c0*/  UISETP.NE.AND UP1, UPT, UR10, URZ, UPT ;  /* 0x000000ff0a00728c */ /* 0x000fe2000bf25270 */
[----:B------:R-:W-:Y:S01]  /*15d0*/  ISETP.NE.AND P4, PT, R10, RZ, P5 ;  /* 0x000000ff0a00720c */ /* 0x000fe20002f85270 */
[----:B------:R-:W-:Y:S01]  /*15e0*/  IMAD.SHL.U32 R18, R9, 0x40, RZ ;  /* 0x0000004009127824 */ /* 0x000fe200078e00ff */
[----:B------:R-:W-:Y:S01]  /*15f0*/  PLOP3.LUT P1, PT, P1, PT, PT, 0x8, 0x80 ;  /* 0x000000000080781c */ /* 0x000fe20000f2e170 */
[----:B------:R-:W-:Y:S01]  /*1600*/  IMAD.MOV.U32 R17, RZ, RZ, 0x1 ;  /* 0x00000001ff117424 */ /* 0x000fe200078e00ff */
[----:B------:R-:W3:Y:S01]  /*1610*/  LDC R0, c[0x0][0x374] ;  /* 0x0000dd00ff007b82 */ /* 0x000ee20000000800 */
[----:B------:R-:W-:Y:S01]  /*1620*/  IMAD.MOV.U32 R16, RZ, RZ, RZ ;  /* 0x000000ffff107224 */ /* 0x000fe200078e00ff */
[----:B------:R-:W-:Y:S01]  /*1630*/  CS2R R12, SRZ ;  /* 0x00000000000c7805 */ /* 0x000fe2000001ff00 */
[----:B------:R-:W-:Y:S01]  /*1640*/  IMAD.MOV.U32 R11, RZ, RZ, 0x1 ;  /* 0x00000001ff0b7424 */ /* 0x000fe200078e00ff */
[----:B------:R-:W-:Y:S01]  /*1650*/  LOP3.LUT R19, R19, 0x80, RZ, 0xc0, !PT ;  /* 0x0000008013137812 */ /* 0x000fe200078ec0ff */
[----:B------:R-:W4:Y:S01]  /*1660*/  LDCU.64 UR14, c[0x0][0x348] ;  /* 0x00006900ff0e77ac */ /* 0x000f220008000a00 */
[----:B-1----:R-:W-:-:S02]  /*1670*/  UIADD3 UR5, UPT, UPT, UR4, 0x7f, URZ ;  /* 0x0000007f04057890 */ /* 0x002fc4000fffe0ff */
[----:B------:R-:W-:Y:S02]  /*1680*/  USEL UR22, UR6, 0x2, UP1 ;  /* 0x0000000206167887 */ /* 0x000fe40008800000 */
[----:B------:R-:W-:Y:S01]  /*1690*/  USHF.R.S32.HI UR7, URZ, 0x1f, UR5 ;  /* 0x0000001fff077899 */ /* 0x000fe20008011405 */
[----:B------:R-:W-:-:S03]  /*16a0*/  UMOV UR23, URZ ;  /* 0x000000ff00177c82 */ /* 0x000fc60008000000 */
[----:B------:R-:W-:Y:S02]  /*16b0*/  ULEA.HI UR7, UR7, UR5, URZ, 0x7 ;  /* 0x0000000507077291 */ /* 0x000fe4000f8f38ff */
[----:B------:R-:W-:Y:S02]  /*16c0*/  UIADD3 UR5, UPT, UPT, UR4, -0x1, URZ ;  /* 0xffffffff04057890 */ /* 0x000fe4000fffe0ff */
[----:B------:R-:W-:Y:S02]  /*16d0*/  USHF.R.S32.HI UR7, URZ, 0x7, UR7 ;  /* 0x00000007ff077899 */ /* 0x000fe40008011407 */
[----:B------:R-:W-:Y:S02]  /*16e0*/  UISETP.GE.U32.AND UP2, UPT, UR5, -0xff, UPT ;  /* 0xffffff010500788c */ /* 0x000fe4000bf46070 */
[----:B------:R-:W-:Y:S02]  /*16f0*/  UISETP.LT.U32.AND UP0, UPT, UR7, 0x4, UPT ;  /* 0x000000040700788c */ /* 0x000fe4000bf01070 */
[----:B------:R-:W-:-:S02]  /*1700*/  UIADD3 UR4, UPT, UPT, UR4, 0xfe, URZ ;  /* 0x000000fe04047890 */ /* 0x000fc4000fffe0ff */
[----:B------:R-:W-:-:S04]  /*1710*/  USEL UR5, UR7, 0x4, UP0 ;  /* 0x0000000407057887 */ /* 0x000fc80008000000 */
[----:B------:R-:W-:Y:S02]  /*1720*/  UIADD3 UR21, UPT, UPT, UR5, -0x1, URZ ;  /* 0xffffffff05157890 */ /* 0x000fe4000fffe0ff */
[----:B------:R-:W-:Y:S02]  /*1730*/  @UP2 UIADD3 UR21, UPT, UPT, UR5, URZ, URZ ;  /* 0x000000ff05152290 */ /* 0x000fe4000fffe0ff */
[----:B------:R-:W-:Y:S02]  /*1740*/  UIADD3 UR29, UPT, UPT, UR7, -UR5, URZ ;  /* 0x80000005071d7290 */ /* 0x000fe4000fffe0ff */
[----:B------:R-:W-:Y:S02]  /*1750*/  UIADD3 UR13, UPT, UPT, UR21, 0x1, URZ ;  /* 0x00000001150d7890 */ /* 0x000fe4000fffe0ff */
[----:B--2-4-:R-:W-:-:S12]  /*1760*/  UIADD3 UR21, UPT, UPT, -UR21, URZ, URZ ;  /* 0x000000ff15157290 */ /* 0x014fd8000fffe1ff */
.L_x_42:
[----:B------:R-:W-:Y:S01]  /*1770*/  UISETP.NE.AND UP0, UPT, UR37, URZ, UPT ;  /* 0x000000ff2500728c */ /* 0x000fe2000bf05270 */
[----:B------:R-:W1:Y:S08]  /*1780*/  S2UR UR37, SR_CgaCtaId ;  /* 0x00000000002579c3 */ /* 0x000e700000008800 */
[----:B------:R-:W-:Y:S05]  /*1790*/  BRA.U UP0, `(.L_x_23) ;  /* 0x0000000100347547 */ /* 0x000fea000b800000 */
[----:B------:R-:W2:Y:S01]  /*17a0*/  S2R R2, SR_CgaCtaId ;  /* 0x0000000000027919 */ /* 0x000ea20000008800 */
[----:B------:R-:W-:-:S04]  /*17b0*/  MOV R3, 0x400 ;  /* 0x0000040000037802 */ /* 0x000fc80000000f00 */
[----:B--2---:R-:W-:Y:S02]  /*17c0*/  LEA R2, R2, R3, 0x18 ;  /* 0x0000000302027211 */ /* 0x004fe400078ec0ff */
[----:B------:R-:W-:-:S03]  /*17d0*/  SHF.L.U32 R3, R11, 0x1f, RZ ;  /* 0x0000001f0b037819 */ /* 0x000fc600000006ff */
[----:B------:R-:W-:-:S04]  /*17e0*/  IMAD R2, R12, 0x8, R2 ;  /* 0x000000080c027824 */ /* 0x000fc800078e0202 */
[----:B------:R-:W2:Y:S02]  /*17f0*/  SYNCS.PHASECHK.TRANS64.TRYWAIT P0, [R2+URZ+0x100], R3 ;  /* 0x00010003020075a7 */ /* 0x000ea400080011ff */
[----:B--2---:R-:W-:Y:S05]  /*1800*/  @!P0 BRA `(.L_x_24) ;  /* 0x0000008000a88947 */ /* 0x004fea0003800000 */
.L_x_149:
[----:B------:R-:W-:Y:S01]  /*1810*/  VIADD R12, R12, 0x1 ;  /* 0x000000010c0c7836 */ /* 0x000fe20000000000 */
[----:B------:R2:W-:Y:S04]  /*1820*/  SYNCS.ARRIVE.TRANS64.A1T0 RZ, [R2+URZ+0xf0], RZ ;  /* 0x0000f0ff02ff79a7 */ /* 0x0005e800081000ff */
[----:B------:R-:W-:-:S04]  /*1830*/  ISETP.NE.AND P0, PT, R12, 0x2, PT ;  /* 0x000000020c00780c */ /* 0x000fc80003f05270 */
[----:B------:R-:W-:Y:S02]  /*1840*/  SEL R12, R12, RZ, P0 ;  /* 0x000000ff0c0c7207 */ /* 0x000fe40000000000 */
[----:B--2---:R-:W-:-:S04]  /*1850*/  SEL R2, RZ, 0x1, P0 ;  /* 0x00000001ff027807 */ /* 0x004fc80000000000 */
[----:B------:R-:W-:-:S07]  /*1860*/  LOP3.LUT R11, R11, R2, RZ, 0x3c, !PT ;  /* 0x000000020b0b7212 */ /* 0x000fce00078e3cff */
.L_x_23:
[----:B------:R-:W-:Y:S01]  /*1870*/  UMOV UR6, 0x400 ;  /* 0x0000040000067882 */ /* 0x000fe20000000000 */
[----:B------:R-:W-:Y:S01]  /*1880*/  SHF.L.U32 R2, R17, 0x1f, RZ ;  /* 0x0000001f11027819 */ /* 0x000fe200000006ff */
[----:B-1----:R-:W-:Y:S01]  /*1890*/  ULEA UR6, UR37, UR6, 0x18 ;  /* 0x0000000625067291 */ /* 0x002fe2000f8ec0ff */
[----:B------:R-:W-:Y:S01]  /*18a0*/  R2UR UR35, R18 ;  /* 0x00000000122372ca */ /* 0x000fe200000e0000 */
[----:B------:R-:W-:Y:S01]  /*18b0*/  UISETP.GE.U32.AND UP0, UPT, UR4, 0xff, UPT ;  /* 0x000000ff0400788c */ /* 0x000fe2000bf06070 */
[----:B------:R-:W-:Y:S01]  /*18c0*/  R2UR UR19, R19 ;  /* 0x00000000131372ca */ /* 0x000fe200000e0000 */
[----:B------:R-:W-:Y:S01]  /*18d0*/  ULEA UR8, UR23, UR6, 0x3 ;  /* 0x0000000617087291 */ /* 0x000fe2000f8e18ff */
[----:B------:R-:W-:-:S08]  /*18e0*/  UMOV UR30, URZ ;  /* 0x000000ff001e7c82 */ /* 0x000fd00008000000 */
[----:B------:R1:W2:Y:S01]  /*18f0*/  SYNCS.PHASECHK.TRANS64.TRYWAIT P0, [UR8+0x20], R2 ;  /* 0x00002002ff0075a7 */ /* 0x0002a20008001108 */
[----:B------:R-:W-:-:S13]  /*1900*/  R2UR UR8, R15 ;  /* 0x000000000f0872ca */ /* 0x000fda00000e0000 */
[----:B------:R-:W-:Y:S01]  /*1910*/  ULEA UR19, UR8, UR19, 0x8 ;  /* 0x0000001308137291 */ /* 0x000fe2000f8e40ff */
[----:B-1----:R-:W-:-:S05]  /*1920*/  LEA.HI R2, R14, R14, RZ, 0x1 ;  /* 0x0000000e0e027211 */ /* 0x002fca00078f08ff */
[----:B------:R-:W-:-:S05]  /*1930*/  IMAD.SHL.U32 R2, R2, 0x40, RZ ;  /* 0x0000004002027824 */ /* 0x000fca00078e00ff */
[----:B------:R-:W-:-:S04]  /*1940*/  LOP3.LUT R2, R2, 0xffffff80, RZ, 0xc0, !PT ;  /* 0xffffff8002027812 */ /* 0x000fc800078ec0ff */
[----:B------:R-:W-:-:S13]  /*1950*/  R2UR UR9, R2 ;  /* 0x00000000020972ca */ /* 0x000fda00000e0000 */
[----:B------:R-:W-:Y:S01]  /*1960*/  ULOP3.LUT UR35, UR9, 0x40, UR35, 0xf8, !UPT ;  /* 0x0000004009237892 */ /* 0x000fe2000f8ef823 */
[----:B------:R-:W-:Y:S11]  /*1970*/  BRA.U !UP0, `(.L_x_25) ;  /* 0x0000000108f07547 */ /* 0x000ff6000b800000 */
[----:B------:R-:W-:Y:S01]  /*1980*/  UMOV UR31, UR21 ;  /* 0x00000015001f7c82 */ /* 0x000fe20008000000 */
[----:B------:R-:W-:Y:S01]  /*1990*/  UMOV UR44, UR23 ;  /* 0x00000017002c7c82 */ /* 0x000fe20008000000 */
[----:B------:R-:W-:-:S05]  /*19a0*/  UMOV UR26, 0x40 ;  /* 0x00000040001a7882 */ /* 0x000fca0000000000 */
.L_x_31:
[----:B------:R-:W-:Y:S01]  /*19b0*/  ULEA UR33, UR44, UR6, 0x3 ;  /* 0x000000062c217291 */ /* 0x000fe2000f8e18ff */
[----:B------:R-:W-:Y:S01]  /*19c0*/  @P5 MOV R3, 0x18000 ;  /* 0x0001800000035802 */ /* 0x000fe20000000f00 */
[----:B--2-4-:R-:W-:Y:S10]  /*19d0*/  @P0 BRA `(.L_x_26) ;  /* 0x00000000000c0947 */ /* 0x014ff40003800000 */
[----:B------:R-:W-:-:S04]  /*19e0*/  SHF.L.U32 R4, R17, 0x1f, RZ ;  /* 0x0000001f11047819 */ /* 0x000fc800000006ff */
[----:B------:R-:W1:Y:S02]  /*19f0*/  SYNCS.PHASECHK.TRANS64.TRYWAIT P0, [UR33+0x20], R4 ;  /* 0x00002004ff0075a7 */ /* 0x000e640008001121 */
[----:B-1----:R-:W-:Y:S05]  /*1a00*/  @!P0 BRA `(.L_x_27) ;  /* 0x00000080003c8947 */ /* 0x002fea0003800000 */
.L_x_26:
[----:B------:R2:W-:Y:S01]  /*1a10*/  @P5 SYNCS.ARRIVE.TRANS64 RZ, [UR33], R3 ;  /* 0x00000003ffff59a7 */ /* 0x0005e20008000021 */
[----:B------:R-:W-:Y:S02]  /*1a20*/  ULOP3.LUT UR8, UR22, 0x2, URZ, 0xfc, !UPT ;  /* 0x0000000216087892 */ /* 0x000fe4000f8efcff */
[----:B------:R-:W-:Y:S02]  /*1a30*/  UIADD3 UR31, UPT, UPT, UR31, 0x1, URZ ;  /* 0x000000011f1f7890 */ /* 0x000fe4000fffe0ff */
[----:B------:R-:W-:Y:S02]  /*1a40*/  UISETP.NE.AND UP0, UPT, UR8, 0x2, UPT ;  /* 0x000000020800788c */ /* 0x000fe4000bf05270 */
[----:B------:R-:W-:-:S07]  /*1a50*/  UISETP.NE.AND UP2, UPT, UR31, 0x1, UPT ;  /* 0x000000011f00788c */ /* 0x000fce000bf45270 */
[----:B------:R-:W-:Y:S05]  /*1a60*/  BRA.U UP0, `(.L_x_28) ;  /* 0x0000000100047547 */ /* 0x000fea000b800000 */
[----:B------:R-:W-:Y:S05]  /*1a70*/  BPT.TRAP 0x1 ;  /* 0x000000040000795c */ /* 0x000fea0000300000 */
.L_x_28:
[----:B------:R-:W-:Y:S04]  /*1a80*/  BSSY.RECONVERGENT B0, `(.L_x_29) ;  /* 0x0000003000007945 */ /* 0x000fe80003800200 */
[----:B------:R-:W-:Y:S05]  /*1a90*/  @!P4 BRA `(.L_x_30) ;  /* 0x000000000004c947 */ /* 0x000fea0003800000 */
[----:B------:R-:W-:Y:S05]  /*1aa0*/  BPT.TRAP 0x1 ;  /* 0x000000040000795c */ /* 0x000fea0000300000 */
.L_x_30:
[----:B------:R-:W-:Y:S05]  /*1ab0*/  BSYNC.RECONVERGENT B0 ;  /* 0x0000000000007941 */ /* 0x000fea0003800200 */
.L_x_29:
[----:B------:R-:W-:Y:S02]  /*1ac0*/  UIADD3 UR23, UPT, UPT, UR44, 0x1, URZ ;  /* 0x000000012c177890 */ /* 0x000fe4000fffe0ff */
[----:B------:R-:W-:Y:S02]  /*1ad0*/  ULEA UR24, UR44, UR6, 0xe ;  /* 0x000000062c187291 */ /* 0x000fe4000f8e70ff */
[----:B------:R-:W-:Y:S02]  /*1ae0*/  UISETP.NE.AND UP0, UPT, UR23, 0x4, UPT ;  /* 0x000000041700788c */ /* 0x000fe4000bf05270 */
[----:B------:R-:W-:Y:S02]  /*1af0*/  UIADD3 UR42, UP1, UPT, UR14, 0x80, URZ ;  /* 0x000000800e2a7890 */ /* 0x000fe4000ff3e0ff */
[----:B------:R-:W-:Y:S02]  /*1b00*/  USEL UR9, URZ, 0x1, UP0 ;  /* 0x00000001ff097887 */ /* 0x000fe40008000000 */
[----:B------:R-:W-:-:S02]  /*1b10*/  USEL UR23, UR23, URZ, UP0 ;  /* 0x000000ff17177287 */ /* 0x000fc40008000000 */
[----:B------:R-:W-:Y:S02]  /*1b20*/  UIADD3 UR40, UP0, UPT, UR14, 0x180, URZ ;  /* 0x000001800e287890 */ /* 0x000fe4000ff1e0ff */
[----:B------:R-:W-:Y:S01]  /*1b30*/  ULEA UR8, UR23, UR6, 0x3 ;  /* 0x0000000617087291 */ /* 0x000fe2000f8e18ff */
[----:B------:R-:W-:Y:S01]  /*1b40*/  LOP3.LUT R17, R17, UR9, RZ, 0x3c, !PT ;  /* 0x0000000911117c12 */ /* 0x000fe2000f8e3cff */
[----:B------:R-:W-:Y:S02]  /*1b50*/  UIADD3 UR34, UPT, UPT, UR26, -0x40, URZ ;  /* 0xffffffc01a227890 */ /* 0x000fe4000fffe0ff */
[----:B------:R-:W-:Y:S01]  /*1b60*/  ULOP3.LUT UR33, UR33, 0xfefffff8, URZ, 0xc0, !UPT ;  /* 0xfefffff821217892 */ /* 0x000fe2000f8ec0ff */
[----:B-1----:R-:W-:Y:S01]  /*1b70*/  SHF.L.U32 R2, R17, 0x1f, RZ ;  /* 0x0000001f11027819 */ /* 0x002fe200000006ff */
[----:B------:R-:W-:Y:S02]  /*1b80*/  UIADD3.X UR43, UPT, UPT, URZ, UR15, URZ, UP1, !UPT ;  /* 0x0000000fff2b7290 */ /* 0x000fe40008ffe4ff */
[----:B------:R-:W-:Y:S01]  /*1b90*/  UIADD3 UR32, UPT, UPT, UR24, 0x8400, URZ ;  /* 0x0000840018207890 */ /* 0x000fe2000fffe0ff */
[----:B------:R1:W4:Y:S01]  /*1ba0*/  SYNCS.PHASECHK.TRANS64.TRYWAIT P0, [UR8+0x20], R2 ;  /* 0x00002002ff0075a7 */ /* 0x0003220008001108 */
[----:B------:R-:W-:-:S02]  /*1bb0*/  ULEA UR8, UR44, UR6, 0xf ;  /* 0x000000062c087291 */ /* 0x000fc4000f8e78ff */
[----:B------:R-:W-:Y:S02]  /*1bc0*/  UIADD3 UR24, UPT, UPT, UR24, 0xa400, URZ ;  /* 0x0000a40018187890 */ /* 0x000fe4000fffe0ff */
[----:B------:R-:W-:Y:S02]  /*1bd0*/  UIADD3.X UR41, UPT, UPT, URZ, UR15, URZ, UP0, !UPT ;  /* 0x0000000fff297290 */ /* 0x000fe400087fe4ff */
[----:B------:R-:W-:Y:S02]  /*1be0*/  UIADD3 UR16, UPT, UPT, UR8, 0x18400, URZ ;  /* 0x0001840008107890 */ /* 0x000fe4000fffe0ff */
[----:B------:R-:W-:Y:S01]  /*1bf0*/  UIADD3 UR8, UPT, UPT, UR8, 0x1c400, URZ ;  /* 0x0001c40008087890 */ /* 0x000fe2000fffe0ff */
[----:B------:R-:W-:Y:S01]  /*1c00*/  UMOV UR38, 0x0 ;  /* 0x0000000000267882 */ /* 0x000fe20000000000 */
[----:B------:R-:W-:Y:S01]  /*1c10*/  UMOV UR39, 0x10000000 ;  /* 0x1000000000277882 */ /* 0x000fe20000000000 */
[----:B------:R-:W-:Y:S01]  /*1c20*/  UMOV UR27, UR35 ;  /* 0x00000023001b7c82 */ /* 0x000fe20008000000 */
[----:B------:R-:W-:Y:S01]  /*1c30*/  UMOV UR28, UR36 ;  /* 0x00000024001c7c82 */ /* 0x000fe20008000000 */
[----:B------:R-:W-:Y:S01]  /*1c40*/  UMOV UR25, UR33 ;  /* 0x0000002100197c82 */ /* 0x000fe20008000000 */
[----:B------:R-:W-:Y:S01]  /*1c50*/  UMOV UR20, UR36 ;  /* 0x0000002400147c82 */ /* 0x000fe20008000000 */
[----:B------:R-:W-:Y:S01]  /*1c60*/  UMOV UR17, UR33 ;  /* 0x0000002100117c82 */ /* 0x000fe20008000000 */
[----:B------:R-:W-:Y:S01]  /*1c70*/  UMOV UR18, UR34 ;  /* 0x0000002200127c82 */ /* 0x000fe20008000000 */
[----:B------:R-:W-:Y:S01]  /*1c80*/  UTMALDG.3D.2CTA [UR32], [UR42], desc[UR38] ;  /* 0x000026202a0075b4 */ /* 0x000fe20008211000 */
[----:B------:R-:W-:Y:S01]  /*1c90*/  UMOV UR10, UR26 ;  /* 0x0000001a000a7c82 */ /* 0x000fe20008000000 */
[----:B------:R-:W-:Y:S01]  /*1ca0*/  UMOV UR11, UR19 ;  /* 0x00000013000b7c82 */ /* 0x000fe20008000000 */
[----:B------:R-:W-:Y:S01]  /*1cb0*/  UMOV UR12, UR36 ;  /* 0x00000024000c7c82 */ /* 0x000fe20008000000 */
[----:B------:R-:W-:Y:S01]  /*1cc0*/  UMOV UR9, UR33 ;  /* 0x0000002100097c82 */ /* 0x000fe20008000000 */
[----:B------:R-:W-:Y:S01]  /*1cd0*/  UMOV UR30, UR13 ;  /* 0x0000000d001e7c82 */ /* 0x000fe20008000000 */
[----:B------:R-:W-:Y:S01]  /*1ce0*/  UMOV UR44, UR23 ;  /* 0x00000017002c7c82 */ /* 0x000fe20008000000 */
[----:B------:R2:W-:Y:S01]  /*1cf0*/  UTMALDG.3D.2CTA [UR24], [UR42], desc[UR38] ;  /* 0x000026182a0075b4 */ /* 0x0005e20008211000 */
[----:B------:R1:W-:Y:S01]  /*1d00*/  UTMALDG.3D.2CTA [UR16], [UR40], desc[UR38] ;  /* 0x00002610280075b4 */ /* 0x0003e20008211000 */
[----:B------:R1:W-:Y:S01]  /*1d10*/  UTMALDG.3D.2CTA [UR8], [UR40], desc[UR38] ;  /* 0x00002608280075b4 */ /* 0x0003e20008211000 */
[----:B--2---:R-:W-:Y:S01]  /*1d20*/  UIADD3 UR26, UPT, UPT, UR26, 0x80, URZ ;  /* 0x000000801a1a7890 */ /* 0x004fe2000fffe0ff */
[----:B-1----:R-:W-:Y:S11]  /*1d30*/  BRA.U UP2, `(.L_x_31) ;  /* 0xfffffffd021c7547 */ /* 0x002ff6000b83ffff */
.L_x_25:
[----:B------:R-:W-:Y:S01]  /*1d40*/  ULEA UR8, UR23, UR6, 0x3 ;  /* 0x0000000617087291 */ /* 0x000fe2000f8e18ff */
[----:B------:R-:W-:Y:S01]  /*1d50*/  SHF.L.U32 R2, R17, 0x1f, RZ ;  /* 0x0000001f11027819 */ /* 0x000fe200000006ff */
[----:B------:R-:W-:Y:S01]  /*1d60*/  @!P1 SYNCS.ARRIVE.TRANS64.A1T0 RZ, [UR6+0x88], RZ ;  /* 0x000088ffffff99a7 */ /* 0x000fe20008100006 */
[----:B------:R-:W-:-:S06]  /*1d70*/  UISETP.GT.AND UP0, UPT, UR7, UR5, UPT ;  /* 0x000000050700728c */ /* 0x000fcc000bf04270 */
[----:B--2-4-:R1:W2:Y:S03]  /*1d80*/  SYNCS.PHASECHK.TRANS64.TRYWAIT P0, [UR8+0x20], R2 ;  /* 0x00002002ff0075a7 */ /* 0x0142a60008001108 */
[----:B------:R-:W-:Y:S05]  /*1d90*/  BRA.U !UP0, `(.L_x_32) ;  /* 0x0000000108e87547 */ /* 0x000fea000b800000 */
[----:B------:R-:W-:Y:S01]  /*1da0*/  UIADD3 UR31, UPT, UPT, UR29, UR30, URZ ;  /* 0x0000001e1d1f7290 */ /* 0x000fe2000fffe0ff */
[----:B------:R-:W-:-:S11]  /*1db0*/  UMOV UR44, UR23 ;  /* 0x00000017002c7c82 */ /* 0x000fd60008000000 */
.L_x_38:
[----:B------:R-:W-:Y:S01]  /*1dc0*/  ULEA UR33, UR44, UR6, 0x3 ;  /* 0x000000062c217291 */ /* 0x000fe2000f8e18ff */
[----:B--2---:R-:W-:Y:S01]  /*1dd0*/  @P5 MOV R3, 0x18000 ;  /* 0x0001800000035802 */ /* 0x004fe20000000f00 */
[----:B-12---:R-:W-:Y:S10]  /*1de0*/  @P0 BRA `(.L_x_33) ;  /* 0x00000000000c0947 */ /* 0x006ff40003800000 */
[----:B------:R-:W-:-:S04]  /*1df0*/  SHF.L.U32 R4, R17, 0x1f, RZ ;  /* 0x0000001f11047819 */ /* 0x000fc800000006ff */
[----:B------:R-:W2:Y:S02]  /*1e00*/  SYNCS.PHASECHK.TRANS64.TRYWAIT P0, [UR33+0x20], R4 ;  /* 0x00002004ff0075a7 */ /* 0x000ea40008001121 */
[----:B--2---:R-:W-:Y:S05]  /*1e10*/  @!P0 BRA `(.L_x_34) ;  /* 0x0000007c00508947 */ /* 0x004fea0003800000 */
.L_x_33:
[----:B------:R2:W-:Y:S01]  /*1e20*/  @P5 SYNCS.ARRIVE.TRANS64 RZ, [UR33], R3 ;  /* 0x00000003ffff59a7 */ /* 0x0005e20008000021 */
[----:B------:R-:W-:-:S04]  /*1e30*/  ULOP3.LUT UR8, UR22, 0x2, URZ, 0xfc, !UPT ;  /* 0x0000000216087892 */ /* 0x000fc8000f8efcff */
[----:B------:R-:W-:-:S09]  /*1e40*/  UISETP.NE.AND UP0, UPT, UR8, 0x2, UPT ;  /* 0x000000020800788c */ /* 0x000fd2000bf05270 */
[----:B------:R-:W-:Y:S05]  /*1e50*/  BRA.U UP0, `(.L_x_35) ;  /* 0x0000000100047547 */ /* 0x000fea000b800000 */
[----:B------:R-:W-:Y:S05]  /*1e60*/  BPT.TRAP 0x1 ;  /* 0x000000040000795c */ /* 0x000fea0000300000 */
.L_x_35:
[----:B------:R-:W-:Y:S04]  /*1e70*/  BSSY.RECONVERGENT B0, `(.L_x_36) ;  /* 0x0000003000007945 */ /* 0x000fe80003800200 */
[----:B------:R-:W-:Y:S05]  /*1e80*/  @!P4 BRA `(.L_x_37) ;  /* 0x000000000004c947 */ /* 0x000fea0003800000 */
[----:B------:R-:W-:Y:S05]  /*1e90*/  BPT.TRAP 0x1 ;  /* 0x000000040000795c */ /* 0x000fea0000300000 */
.L_x_37:
[----:B------:R-:W-:Y:S05]  /*1ea0*/  BSYNC.RECONVERGENT B0 ;  /* 0x0000000000007941 */ /* 0x000fea0003800200 */
.L_x_36:
[----:B------:R-:W-:Y:S02]  /*1eb0*/  UIADD3 UR23, UPT, UPT, UR44, 0x1, URZ ;  /* 0x000000012c177890 */ /* 0x000fe4000fffe0ff */
[----:B------:R-:W-:Y:S02]  /*1ec0*/  ULEA UR24, UR44, UR6, 0xe ;  /* 0x000000062c187291 */ /* 0x000fe4000f8e70ff */
[----:B------:R-:W-:Y:S02]  /*1ed0*/  UISETP.NE.AND UP0, UPT, UR23, 0x4, UPT ;  /* 0x000000041700788c */ /* 0x000fe4000bf05270 */
[----:B------:R-:W-:Y:S02]  /*1ee0*/  UIADD3 UR42, UP1, UPT, UR14, 0x80, URZ ;  /* 0x000000800e2a7890 */ /* 0x000fe4000ff3e0ff */
[----:B------:R-:W-:Y:S02]  /*1ef0*/  USEL UR9, URZ, 0x1, UP0 ;  /* 0x00000001ff097887 */ /* 0x000fe40008000000 */
[----:B------:R-:W-:-:S02]  /*1f00*/  USEL UR23, UR23, URZ, UP0 ;  /* 0x000000ff17177287 */ /* 0x000fc40008000000 */
[----:B------:R-:W-:Y:S02]  /*1f10*/  USHF.L.U32 UR34, UR30, 0x7, URZ ;  /* 0x000000071e227899 */ /* 0x000fe400080006ff */
[----:B------:R-:W-:Y:S01]  /*1f20*/  ULEA UR8, UR23, UR6, 0x3 ;  /* 0x0000000617087291 */ /* 0x000fe2000f8e18ff */
[----:B------:R-:W-:Y:S01]  /*1f30*/  LOP3.LUT R17, R17, UR9, RZ, 0x3c, !PT ;  /* 0x0000000911117c12 */ /* 0x000fe2000f8e3cff */
[----:B------:R-:W-:Y:S02]  /*1f40*/  UIADD3 UR40, UP0, UPT, UR14, 0x180, URZ ;  /* 0x000001800e287890 */ /* 0x000fe4000ff1e0ff */
[----:B------:R-:W-:Y:S01]  /*1f50*/  ULOP3.LUT UR33, UR33, 0xfefffff8, URZ, 0xc0, !UPT ;  /* 0xfefffff821217892 */ /* 0x000fe2000f8ec0ff */
[----:B-1----:R-:W-:Y:S01]  /*1f60*/  SHF.L.U32 R2, R17, 0x1f, RZ ;  /* 0x0000001f11027819 */ /* 0x002fe200000006ff */
[----:B------:R-:W-:Y:S02]  /*1f70*/  UIADD3.X UR43, UPT, UPT, URZ, UR15, URZ, UP1, !UPT ;  /* 0x0000000fff2b7290 */ /* 0x000fe40008ffe4ff */
[----:B------:R-:W-:Y:S01]  /*1f80*/  UIADD3 UR32, UPT, UPT, UR24, 0x8400, URZ ;  /* 0x0000840018207890 */ /* 0x000fe2000fffe0ff */
[----:B------:R4:W1:Y:S01]  /*1f90*/  SYNCS.PHASECHK.TRANS64.TRYWAIT P0, [UR8+0x20], R2 ;  /* 0x00002002ff0075a7 */ /* 0x0008620008001108 */
[----:B------:R-:W-:-:S02]  /*1fa0*/  ULEA UR8, UR44, UR6, 0xf ;  /* 0x000000062c087291 */ /* 0x000fc4000f8e78ff */
[----:B------:R-:W-:Y:S02]  /*1fb0*/  UIADD3 UR26, UPT, UPT, UR34, 0x40, URZ ;  /* 0x00000040221a7890 */ /* 0x000fe4000fffe0ff */
        /* <DEDUP_REMOVED lines=12> */
[----:B------:R4:W-:Y:S01]  /*2080*/  UTMALDG.3D.2CTA [UR32], [UR42], desc[UR38] ;  /* 0x000026202a0075b4 */ /* 0x0009e20008211000 */
[----:B------:R-:W-:Y:S01]  /*2090*/  UMOV UR11, UR19 ;  /* 0x00000013000b7c82 */ /* 0x000fe20008000000 */
[----:B------:R-:W-:Y:S01]  /*20a0*/  UMOV UR12, UR36 ;  /* 0x00000024000c7c82 */ /* 0x000fe20008000000 */
[----:B------:R-:W-:Y:S01]  /*20b0*/  UMOV UR9, UR33 ;  /* 0x0000002100097c82 */ /* 0x000fe20008000000 */
[----:B------:R-:W-:Y:S01]  /*20c0*/  UMOV UR10, UR26 ;  /* 0x0000001a000a7c82 */ /* 0x000fe20008000000 */
[----:B------:R-:W-:Y:S01]  /*20d0*/  UIADD3 UR30, UPT, UPT, UR30, 0x1, URZ ;  /* 0x000000011e1e7890 */ /* 0x000fe2000fffe0ff */
[----:B------:R-:W-:Y:S01]  /*20e0*/  UMOV UR44, UR23 ;  /* 0x00000017002c7c82 */ /* 0x000fe20008000000 */
[----:B------:R4:W-:Y:S02]  /*20f0*/  UTMALDG.3D.2CTA [UR24], [UR42], desc[UR38] ;  /* 0x000026182a0075b4 */ /* 0x0009e40008211000 */
[----:B------:R-:W-:Y:S01]  /*2100*/  UISETP.NE.AND UP0, UPT, UR30, UR31, UPT ;  /* 0x0000001f1e00728c */ /* 0x000fe2000bf05270 */
[----:B------:R4:W-:Y:S01]  /*2110*/  UTMALDG.3D.2CTA [UR16], [UR40], desc[UR38] ;  /* 0x00002610280075b4 */ /* 0x0009e20008211000 */
[----:B------:R4:W-:Y:S07]  /*2120*/  UTMALDG.3D.2CTA [UR8], [UR40], desc[UR38] ;  /* 0x00002608280075b4 */ /* 0x0009ee0008211000 */
[----:B----4-:R-:W-:Y:S05]  /*2130*/  BRA.U UP0, `(.L_x_38) ;  /* 0xfffffffd00207547 */ /* 0x010fea000b83ffff */
.L_x_32:
[C---:B-1----:R-:W-:Y:S01]  /*2140*/  LEA R2, R16.reuse, UR6, 0x3 ;  /* 0x0000000610027c11 */ /* 0x042fe2000f8e18ff */
[----:B------:R-:W-:Y:S01]  /*2150*/  NOP ;  /* 0x0000000000007918 */ /* 0x000fe20000000000 */
[----:B--2---:R-:W-:Y:S02]  /*2160*/  SHF.L.U32 R3, R13, 0x1f, RZ ;  /* 0x0000001f0d037819 */ /* 0x004fe400000006ff */
[----:B------:R-:W-:Y:S02]  /*2170*/  LEA R4, R16, UR6, 0x4 ;  /* 0x0000000610047c11 */ /* 0x000fe4000f8e20ff */
[----:B------:R-:W1:Y:S02]  /*2180*/  SYNCS.PHASECHK.TRANS64.TRYWAIT P0, [R2+URZ+0x90], R3 ;  /* 0x00009003020075a7 */ /* 0x000e6400080011ff */
[----:B-1----:R-:W-:Y:S05]  /*2190*/  @!P0 BRA `(.L_x_39) ;  /* 0x0000007800888947 */ /* 0x002fea0003800000 */
.L_x_152:
[----:B------:R-:W2:Y:S01]  /*21a0*/  LDS.128 R4, [R4+0x120] ;  /* 0x0001200004047984 */ /* 0x000ea20000000c00 */
[----:B------:R-:W-:Y:S01]  /*21b0*/  ISETP.GE.AND P0, PT, R40, 0x1, PT ;  /* 0x000000012800780c */ /* 0x000fe20003f06270 */
[----:B-1----:R-:W-:Y:S01]  /*21c0*/  VIADD R2, R2, 0xa0 ;  /* 0x000000a002027836 */ /* 0x002fe20000000000 */
[----:B------:R-:W-:Y:S01]  /*21d0*/  @!PT LDS RZ, [RZ] ;  /* 0x00000000fffff984 */ /* 0x000fe20000000800 */
[----:B------:R-:W-:Y:S01]  /*21e0*/  @!PT LDS RZ, [RZ] ;  /* 0x00000000fffff984 */ /* 0x000fe20000000800 */
[----:B------:R-:W-:Y:S01]  /*21f0*/  @!PT LDS RZ, [RZ] ;  /* 0x00000000fffff984 */ /* 0x000fe20000000800 */
[----:B------:R-:W-:Y:S01]  /*2200*/  @!PT LDS RZ, [RZ] ;  /* 0x00000000fffff984 */ /* 0x000fe20000000800 */
[----:B------:R1:W-:Y:S06]  /*2210*/  MEMBAR.ALL.CTA ;  /* 0x0000000000007992 */ /* 0x0003ec0000008000 */
[----:B-1----:R-:W1:Y:S01]  /*2220*/  FENCE.VIEW.ASYNC.S ;  /* 0x00000000000073c6 */ /* 0x002e620000000000 */
[----:B------:R-:W-:-:S04]  /*2230*/  PRMT R2, RZ, 0x654, R2 ;  /* 0x00000654ff027816 */ /* 0x000fc80000000002 */
[----:B-1----:R1:W-:Y:S01]  /*2240*/  SYNCS.ARRIVE.TRANS64.RED.A1T0 RZ, [R2+URZ], RZ ;  /* 0x000000ff02ff79a7 */ /* 0x0023e200081004ff */
[----:B--2---:R-:W-:-:S13]  /*2250*/  LOP3.LUT P2, RZ, R6, 0x1, RZ, 0xc0, !PT ;  /* 0x0000000106ff7812 */ /* 0x004fda000784c0ff */
[----:B------:R-:W-:Y:S01]  /*2260*/  @P2 SHF.R.U32.HI R3, RZ, 0x10, R5 ;  /* 0x00000010ff032819 */ /* 0x000fe20000011605 */
[----:B------:R-:W-:Y:S01]  /*2270*/  VOTEU.ANY UP0, P2 ;  /* 0x0000000000ff7886 */ /* 0x000fe20001000100 */
[----:B------:R-:W-:Y:S02]  /*2280*/  @P2 MOV R10, R4 ;  /* 0x00000004000a2202 */ /* 0x000fe40000000f00 */
[----:B------:R-:W-:Y:S02]  /*2290*/  @P2 R2UR.BROADCAST UR8, R3 ;  /* 0x00000000030822ca */ /* 0x000fe400008e0000 */
[----:B------:R-:W-:-:S11]  /*22a0*/  @P2 LOP3.LUT R9, R5, 0xffff, RZ, 0xc0, !PT ;  /* 0x0000ffff05092812 */ /* 0x000fd600078ec0ff */
[----:B------:R-:W-:Y:S01]  /*22b0*/  @UP0 UMOV UR36, UR8 ;  /* 0x0000000800240c82 */ /* 0x000fe20008000000 */
[----:B-1----:R-:W-:Y:S05]  /*22c0*/  @!P0 BRA `(.L_x_40) ;  /* 0x0000000000b88947 */ /* 0x002fea0003800000 */
[----:B------:R-:W3:Y:S01]  /*22d0*/  LDC.64 R4, c[0x0][0xb18] ;  /* 0x0002c600ff047b82 */ /* 0x000ee20000000a00 */
[----:B------:R-:W-:-:S07]  /*22e0*/  ISETP.NE.AND P3, PT, R40, 0x1, PT ;  /* 0x000000012800780c */ /* 0x000fce0003f65270 */
[----:B------:R-:W1:Y:S08]  /*22f0*/  LDC.64 R6, c[0x0][0xb10] ;  /* 0x0002c400ff067b82 */ /* 0x000e700000000a00 */
[----:B------:R-:W2:Y:S08]  /*2300*/  LDC R14, c[0x0][0xb20] ;  /* 0x0002c800ff0e7b82 */ /* 0x000eb00000000800 */
[----:B------:R-:W4:Y:S01]  /*2310*/  LDC R15, c[0x0][0xb0c] ;  /* 0x0002c300ff0f7b82 */ /* 0x000f220000000800 */
[----:B---3--:R-:W-:Y:S01]  /*2320*/  IMAD.HI.U32 R21, R0, R5, RZ ;  /* 0x0000000500157227 */ /* 0x008fe200078e00ff */
[----:B------:R-:W-:-:S03]  /*2330*/  ISETP.NE.AND P0, PT, R4, 0x1, PT ;  /* 0x000000010400780c */ /* 0x000fc60003f05270 */
[----:B------:R-:W-:-:S03]  /*2340*/  IMAD.HI.U32 R5, R9, R5, RZ ;  /* 0x0000000509057227 */ /* 0x000fc600078e00ff */
[----:B------:R-:W3:Y:S01]  /*2350*/  LDC.64 R2, c[0x0][0xb28] ;  /* 0x0002ca00ff027b82 */ /* 0x000ee20000000a00 */
[----:B-1----:R-:W-:-:S04]  /*2360*/  IMAD.HI.U32 R22, R8, R6, RZ ;  /* 0x0000000608167227 */ /* 0x002fc800078e00ff */
[----:B------:R-:W-:Y:S01]  /*2370*/  IMAD.HI.U32 R23, R10, R6, RZ ;  /* 0x000000060a177227 */ /* 0x000fe200078e00ff */
[----:B------:R-:W-:Y:S02]  /*2380*/  SHF.R.U32.HI R22, RZ, R7, R22 ;  /* 0x00000007ff167219 */ /* 0x000fe40000011616 */
[-C--:B--2---:R-:W-:Y:S02]  /*2390*/  SHF.R.U32.HI R21, RZ, R14.reuse, R21 ;  /* 0x0000000eff157219 */ /* 0x084fe40000011615 */
[----:B------:R-:W-:Y:S02]  /*23a0*/  SHF.R.U32.HI R5, RZ, R14, R5 ;  /* 0x0000000eff057219 */ /* 0x000fe40000011605 */
[----:B------:R-:W-:Y:S02]  /*23b0*/  SEL R21, R0, R21, !P0 ;  /* 0x0000001500157207 */ /* 0x000fe40004000000 */
[----:B------:R-:W-:Y:S02]  /*23c0*/  SHF.R.U32.HI R23, RZ, R7, R23 ;  /* 0x00000007ff177219 */ /* 0x000fe40000011617 */
[----:B----4-:R-:W-:-:S02]  /*23d0*/  ISETP.NE.AND P1, PT, R15, 0x1, PT ;  /* 0x000000010f00780c */ /* 0x010fc40003f25270 */
[----:B------:R-:W-:Y:S02]  /*23e0*/  SEL R5, R9, R5, !P0 ;  /* 0x0000000509057207 */ /* 0x000fe40004000000 */
[----:B------:R-:W-:Y:S02]  /*23f0*/  SEL R22, R8, R22, !P1 ;  /* 0x0000001608167207 */ /* 0x000fe40004800000 */
[----:B------:R-:W-:Y:S01]  /*2400*/  SEL R23, R10, R23, !P1 ;  /* 0x000000170a177207 */ /* 0x000fe20004800000 */
[----:B---3--:R-:W-:-:S04]  /*2410*/  IMAD.HI.U32 R20, R21, R2, RZ ;  /* 0x0000000215147227 */ /* 0x008fc800078e00ff */
        /* <DEDUP_REMOVED lines=10> */
[----:B------:R-:W-:-:S04]  /*24c0*/  @!P0 IMAD.HI.U32 R7, R23, R2, RZ ;  /* 0x0000000217078227 */ /* 0x000fc800078e00ff */
[----:B------:R-:W-:Y:S01]  /*24d0*/  IMAD.MOV R2, RZ, RZ, -R6 ;  /* 0x000000ffff027224 */ /* 0x000fe200078e0a06 */
[----:B------:R-:W-:Y:S02]  /*24e0*/  @!P0 SHF.R.U32.HI R3, RZ, R3, R7 ;  /* 0x00000003ff038219 */ /* 0x000fe40000011607 */
[----:B------:R-:W-:Y:S01]  /*24f0*/  IADD3 R7, PT, PT, -R5, RZ, RZ ;  /* 0x000000ff05077210 */ /* 0x000fe20007ffe1ff */
[----:B------:R-:W-:Y:S01]  /*2500*/  IMAD R2, R40, R2, R5 ;  /* 0x0000000228027224 */ /* 0x000fe200078e0205 */
        /* <DEDUP_REMOVED lines=10> */
.L_x_40:
[----:B------:R-:W1:Y:S02]  /*25b0*/  LDCU UR8, c[0x0][0xb30] ;  /* 0x00016600ff0877ac */ /* 0x000e640008000800 */
[----:B-1----:R-:W-:-:S09]  /*25c0*/  UISETP.NE.AND UP0, UPT, UR8, 0x1, UPT ;  /* 0x000000010800788c */ /* 0x002fd2000bf05270 */
[----:B------:R-:W-:Y:S05]  /*25d0*/  BRA.U UP0, `(.L_x_41) ;  /* 0x0000000100407547 */ /* 0x000fea000b800000 */
[----:B------:R-:W1:Y:S08]  /*25e0*/  LDC.64 R4, c[0x0][0xb10] ;  /* 0x0002c400ff047b82 */ /* 0x000e700000000a00 */
[----:B------:R-:W2:Y:S08]  /*25f0*/  LDC.64 R2, c[0x0][0xb18] ;  /* 0x0002c600ff027b82 */ /* 0x000eb00000000a00 */
[----:B------:R-:W4:Y:S08]  /*2600*/  LDC R6, c[0x0][0xb20] ;  /* 0x0002c800ff067b82 */ /* 0x000f300000000800 */
[----:B------:R-:W3:Y:S01]  /*2610*/  LDC R7, c[0x0][0xb0c] ;  /* 0x0002c300ff077b82 */ /* 0x000ee20000000800 */
[----:B-1----:R-:W-:-:S05]  /*2620*/  IMAD.HI.U32 R4, R10, R4, RZ ;  /* 0x000000040a047227 */ /* 0x002fca00078e00ff */
[----:B------:R-:W-:Y:S01]  /*2630*/  SHF.R.U32.HI R4, RZ, R5, R4 ;  /* 0x00000005ff047219 */ /* 0x000fe20000011604 */
[----:B--2---:R-:W-:Y:S01]  /*2640*/  IMAD.HI.U32 R3, R9, R3, RZ ;  /* 0x0000000309037227 */ /* 0x004fe200078e00ff */
[----:B------:R-:W-:-:S04]  /*2650*/  ISETP.NE.AND P0, PT, R2, 0x1, PT ;  /* 0x000000010200780c */ /* 0x000fc80003f05270 */
[----:B----4-:R-:W-:-:S04]  /*2660*/  SHF.R.U32.HI R3, RZ, R6, R3 ;  /* 0x00000006ff037219 */ /* 0x010fc80000011603 */
[----:B------:R-:W-:Y:S02]  /*2670*/  SEL R3, R9, R3, !P0 ;  /* 0x0000000309037207 */ /* 0x000fe40004000000 */
[----:B---3--:R-:W-:-:S04]  /*2680*/  ISETP.NE.AND P1, PT, R7, 0x1, PT ;  /* 0x000000010700780c */ /* 0x008fc80003f25270 */
[----:B------:R-:W-:-:S05]  /*2690*/  SEL R4, R10, R4, !P1 ;  /* 0x000000040a047207 */ /* 0x000fca0004800000 */
[----:B------:R-:W-:Y:S02]  /*26a0*/  IMAD.IADD R5, R3, 0x1, -R4 ;  /* 0x0000000103057824 */ /* 0x000fe400078e0a04 */
[----:B------:R-:W-:Y:S02]  /*26b0*/  IMAD.IADD R3, R4, 0x1, -R3 ;  /* 0x0000000104037824 */ /* 0x000fe400078e0a03 */
[----:B------:R-:W-:Y:S02]  /*26c0*/  IMAD R10, R5, R7, R10 ;  /* 0x00000007050a7224 */ /* 0x000fe400078e020a */
[----:B------:R-:W-:-:S07]  /*26d0*/  IMAD R9, R3, R2, R9 ;  /* 0x0000000203097224 */ /* 0x000fce00078e0209 */
.L_x_41:
[----:B------:R-:W-:Y:S01]  /*26e0*/  VIADD R16, R16, 0x1 ;  /* 0x0000000110107836 */ /* 0x000fe20000000000 */
[----:B------:R-:W-:Y:S01]  /*26f0*/  PLOP3.LUT P1, PT, PT, PT, PT, 0x80, 0x8 ;  /* 0x000000000008781c */ /* 0x000fe20003f2f070 */
[----:B------:R-:W-:Y:S02]  /*2700*/  IMAD.IADD R14, R10, 0x1, R91 ;  /* 0x000000010a0e7824 */ /* 0x000fe400078e025b */
[----:B------:R-:W-:Y:S01]  /*2710*/  IMAD.IADD R15, R9, 0x1, R90 ;  /* 0x00000001090f7824 */ /* 0x000fe200078e025a */
[----:B------:R-:W-:-:S04]  /*2720*/  ISETP.NE.AND P0, PT, R16, 0x2, PT ;  /* 0x000000021000780c */ /* 0x000fc80003f05270 */
[----:B------:R-:W-:Y:S02]  /*2730*/  SEL R2, RZ, 0x1, P0 ;  /* 0x00000001ff027807 */ /* 0x000fe40000000000 */
[----:B------:R-:W-:Y:S02]  /*2740*/  SEL R16, R16, RZ, P0 ;  /* 0x000000ff10107207 */ /* 0x000fe40000000000 */
[----:B------:R-:W-:Y:S01]  /*2750*/  LOP3.LUT R13, R13, R2, RZ, 0x3c, !PT ;  /* 0x000000020d0d7212 */ /* 0x000fe200078e3cff */
[----:B------:R-:W-:Y:S06]  /*2760*/  @P2 BRA `(.L_x_42) ;  /* 0xfffffff000002947 */ /* 0x000fec000383ffff */
[----:B------:R-:W-:Y:S01]  /*2770*/  UIADD3 UR6, UPT, UPT, UR6, 0x20, URZ ;  /* 0x0000002006067890 */ /* 0x000fe2000fffe0ff */
[----:B------:R-:W-:-:S03]  /*2780*/  SHF.L.U32 R2, R17, 0x1f, RZ ;  /* 0x0000001f11027819 */ /* 0x000fc600000006ff */
[----:B------:R-:W-:-:S09]  /*2790*/  ULEA UR4, UR23, UR6, 0x3 ;  /* 0x0000000617047291 */ /* 0x000fd2000f8e18ff */
[----:B------:R-:W1:Y:S02]  /*27a0*/  SYNCS.PHASECHK.TRANS64.TRYWAIT P0, [UR4], R2 ;  /* 0x00000002ff0075a7 */ /* 0x000e640008001104 */
[----:B-1----:R-:W-:Y:S05]  /*27b0*/  @!P0 BRA `(.L_x_43) ;  /* 0x0000007400148947 */ /* 0x002fea0003800000 */
.L_x_154:
[----:B------:R-:W-:-:S04]  /*27c0*/  UIADD3 UR5, UPT, UPT, UR23, 0x1, URZ ;  /* 0x0000000117057890 */ /* 0x000fc8000fffe0ff */
[----:B------:R-:W-:-:S04]  /*27d0*/  UISETP.NE.AND UP0, UPT, UR5, 0x4, UPT ;  /* 0x000000040500788c */ /* 0x000fc8000bf05270 */
[----:B------:R-:W-:Y:S02]  /*27e0*/  USEL UR7, URZ, 0x1, UP0 ;  /* 0x00000001ff077887 */ /* 0x000fe40008000000 */
[----:B------:R-:W-:-:S04]  /*27f0*/  USEL UR5, UR5, URZ, UP0 ;  /* 0x000000ff05057287 */ /* 0x000fc80008000000 */
[----:B------:R-:W-:Y:S01]  /*2800*/  ULEA UR4, UR5, UR6, 0x3 ;  /* 0x0000000605047291 */ /* 0x000fe2000f8e18ff */
[----:B-1----:R-:W-:-:S04]  /*2810*/  LOP3.LUT R2, R17, UR7, RZ, 0x3c, !PT ;  /* 0x0000000711027c12 */ /* 0x002fc8000f8e3cff */
[----:B------:R-:W-:-:S04]  /*2820*/  SHF.L.U32 R3, R2, 0x1f, RZ ;  /* 0x0000001f02037819 */ /* 0x000fc800000006ff */
[----:B------:R-:W1:Y:S02]  /*2830*/  SYNCS.PHASECHK.TRANS64.TRYWAIT P0, [UR4], R3 ;  /* 0x00000003ff0075a7 */ /* 0x000e640008001104 */
[----:B-1----:R-:W-:Y:S05]  /*2840*/  @!P0 BRA `(.L_x_44) ;  /* 0x0000007400088947 */ /* 0x002fea0003800000 */
.L_x_156:
[----:B------:R-:W-:-:S04]  /*2850*/  UIADD3 UR5, UPT, UPT, UR5, 0x1, URZ ;  /* 0x0000000105057890 */ /* 0x000fc8000fffe0ff */
[----:B------:R-:W-:-:S04]  /*2860*/  UISETP.NE.AND UP0, UPT, UR5, 0x4, UPT ;  /* 0x000000040500788c */ /* 0x000fc8000bf05270 */
[----:B------:R-:W-:Y:S02]  /*2870*/  USEL UR7, URZ, 0x1, UP0 ;  /* 0x00000001ff077887 */ /* 0x000fe40008000000 */
[----:B------:R-:W-:-:S04]  /*2880*/  USEL UR5, UR5, URZ, UP0 ;  /* 0x000000ff05057287 */ /* 0x000fc80008000000 */
[----:B------:R-:W-:Y:S01]  /*2890*/  ULEA UR4, UR5, UR6, 0x3 ;  /* 0x0000000605047291 */ /* 0x000fe2000f8e18ff */
[----:B------:R-:W-:-:S04]  /*28a0*/  LOP3.LUT R2, R2, UR7, RZ, 0x3c, !PT ;  /* 0x0000000702027c12 */ /* 0x000fc8000f8e3cff */
[----:B-1----:R-:W-:-:S04]  /*28b0*/  SHF.L.U32 R3, R2, 0x1f, RZ ;  /* 0x0000001f02037819 */ /* 0x002fc800000006ff */
[----:B------:R-:W1:Y:S02]  /*28c0*/  SYNCS.PHASECHK.TRANS64.TRYWAIT P0, [UR4], R3 ;  /* 0x00000003ff0075a7 */ /* 0x000e640008001104 */
[----:B-1----:R-:W-:Y:S05]  /*28d0*/  @!P0 BRA `(.L_x_45) ;  /* 0x0000007000fc8947 */ /* 0x002fea0003800000 */
.L_x_158:
[----:B------:R-:W-:-:S04]  /*28e0*/  UIADD3 UR5, UPT, UPT, UR5, 0x1, URZ ;  /* 0x0000000105057890 */ /* 0x000fc8000fffe0ff */
[----:B------:R-:W-:-:S04]  /*28f0*/  UISETP.NE.AND UP0, UPT, UR5, 0x4, UPT ;  /* 0x000000040500788c */ /* 0x000fc8000bf05270 */
[----:B------:R-:W-:Y:S02]  /*2900*/  USEL UR4, URZ, 0x1, UP0 ;  /* 0x00000001ff047887 */ /* 0x000fe40008000000 */
[----:B------:R-:W-:-:S04]  /*2910*/  USEL UR5, UR5, URZ, UP0 ;  /* 0x000000ff05057287 */ /* 0x000fc80008000000 */
[----:B------:R-:W-:Y:S01]  /*2920*/  ULEA UR5, UR5, UR6, 0x3 ;  /* 0x0000000605057291 */ /* 0x000fe2000f8e18ff */
[----:B------:R-:W-:-:S04]  /*2930*/  LOP3.LUT R2, R2, UR4, RZ, 0x3c, !PT ;  /* 0x0000000402027c12 */ /* 0x000fc8000f8e3cff */
[----:B------:R-:W-:Y:S01]  /*2940*/  SHF.L.U32 R2, R2, 0x1f, RZ ;  /* 0x0000001f02027819 */ /* 0x000fe200000006ff */
[----:B-1-3--:R-:W-:-:S07]  /*2950*/  IMAD.U32 R0, RZ, RZ, UR5 ;  /* 0x00000005ff007e24 */ /* 0x00afce000f8e00ff */
.L_x_46:
[----:B-1----:R1:W2:Y:S02]  /*2960*/  SYNCS.PHASECHK.TRANS64.TRYWAIT P0, [R0+URZ], R2 ;  /* 0x00000002000075a7 */ /* 0x0022a400080011ff */
[----:B--2---:R-:W-:Y:S05]  /*2970*/  @!P0 NANOSLEEP.SYNCS 0x989680 ;  /* 0x009896800000895d */ /* 0x004fea0003900000 */
[----:B------:R-:W2:Y:S02]  /*2980*/  @!P0 SYNCS.PHASECHK.TRANS64 P0, [R0+URZ], R2 ;  /* 0x00000002000085a7 */ /* 0x000ea400080010ff */
[----:B--2---:R-:W-:Y:S05]  /*2990*/  @P0 EXIT ;  /* 0x000000000000094d */ /* 0x004fea0003800000 */
[----:B------:R-:W-:Y:S05]  /*29a0*/  BRA `(.L_x_46) ;  /* 0xfffffffc00ec7947 */ /* 0x000fea000383ffff */
.L_x_22:
[----:B------:R-:W-:-:S04]  /*29b0*/  UISETP.NE.AND UP1, UPT, UR37, URZ, UPT ;  /* 0x000000ff2500728c */ /* 0x000fc8000bf25270 */
[----:B------:R-:W-:-:S09]  /*29c0*/  UISETP.NE.OR UP1, UPT, UR10, 0x1, UP1 ;  /* 0x000000010a00788c */ /* 0x000fd20008f25670 */
[----:B------:R-:W-:Y:S05]  /*29d0*/  BRA.U UP1, `(.L_x_47) ;  /* 0x00000005014c7547 */ /* 0x000fea000b800000 */
[----:B------:R-:W-:Y:S01]  /*29e0*/  HFMA2 R11, -RZ, RZ, 0, 0 ;  /* 0x00000000ff0b7431 */ /* 0x000fe200000001ff */
[----:B------:R-:W-:Y:S01]  /*29f0*/  ISETP.GE.U32.AND P2, PT, R10, 0x2, PT ;  /* 0x000000020a00780c */ /* 0x000fe20003f46070 */
[----:B------:R-:W-:Y:S01]  /*2a00*/  IMAD.MOV.U32 R12, RZ, RZ, 0x1 ;  /* 0x00000001ff0c7424 */ /* 0x000fe200078e00ff */
[----:B------:R-:W-:Y:S01]  /*2a10*/  CS2R R8, SRZ ;  /* 0x0000000000087805 */ /* 0x000fe2000001ff00 */
[----:B------:R-:W-:Y:S01]  /*2a20*/  IMAD.MOV.U32 R3, RZ, RZ, RZ ;  /* 0x000000ffff037224 */ /* 0x000fe200078e00ff */
[----:B------:R-:W-:Y:S01]  /*2a30*/  UMOV UR4, 0x400 ;  /* 0x0000040000047882 */ /* 0x000fe20000000000 */
[----:B------:R-:W-:Y:S01]  /*2a40*/  UMOV UR6, URZ ;  /* 0x000000ff00067c82 */ /* 0x000fe20008000000 */
[----:B------:R-:W-:-:S12]  /*2a50*/  ULEA UR37, UR37, UR4, 0x18 ;  /* 0x0000000425257291 */ /* 0x000fd8000f8ec0ff */
.L_x_51:
[----:B------:R-:W-:Y:S02]  /*2a60*/  LEA R0, R3, UR37, 0x3 ;  /* 0x0000002503007c11 */ /* 0x000fe4000f8e18ff */
[----:B------:R-:W-:-:S03]  /*2a70*/  SHF.L.U32 R4, R8, 0x1f, RZ ;  /* 0x0000001f08047819 */ /* 0x000fc600000006ff */
[----:B------:R-:W-:Y:S01]  /*2a80*/  VIADD R5, R0, 0x100 ;  /* 0x0000010000057836 */ /* 0x000fe20000000000 */
[----:B------:R-:W1:Y:S02]  /*2a90*/  SYNCS.PHASECHK.TRANS64.TRYWAIT P0, [R0+URZ+0xf0], R4 ;  /* 0x0000f004000075a7 */ /* 0x000e6400080011ff */
[----:B-1----:R-:W-:Y:S05]  /*2aa0*/  @!P0 BRA `(.L_x_48) ;  /* 0x0000007000a08947 */ /* 0x002fea0003800000 */
.L_x_159:
[----:B------:R-:W-:Y:S01]  /*2ab0*/  ULEA UR5, UR6, UR37, 0x3 ;  /* 0x0000002506057291 */ /* 0x000fe2000f8e18ff */
[----:B-1----:R-:W-:Y:S01]  /*2ac0*/  PRMT R0, RZ, 0x654, R5 ;  /* 0x00000654ff007816 */ /* 0x002fe20000000005 */
[----:B------:R-:W-:Y:S01]  /*2ad0*/  @!P2 IMAD.MOV.U32 R4, RZ, RZ, 0x10 ;  /* 0x00000010ff04a424 */ /* 0x000fe200078e00ff */
[----:B------:R-:W-:Y:S01]  /*2ae0*/  SHF.L.U32 R5, R12, 0x1f, RZ ;  /* 0x0000001f0c057819 */ /* 0x000fe200000006ff */
[----:B------:R-:W-:Y:S01]  /*2af0*/  UIADD3 UR4, UPT, UPT, UR5, 0x90, URZ ;  /* 0x0000009005047890 */ /* 0x000fe2000fffe0ff */
[----:B------:R1:W-:Y:S05]  /*2b00*/  SYNCS.ARRIVE.TRANS64.RED.A1T0 RZ, [R0+URZ], RZ ;  /* 0x000000ff00ff79a7 */ /* 0x0003ea00081004ff */
[----:B------:R-:W-:Y:S01]  /*2b10*/  IMAD.U32 R6, RZ, RZ, UR4 ;  /* 0x00000004ff067e24 */ /* 0x000fe2000f8e00ff */
[----:B------:R-:W2:Y:S04]  /*2b20*/  SYNCS.PHASECHK.TRANS64.TRYWAIT P0, [UR5+0xa0], R5 ;  /* 0x0000a005ff0075a7 */ /* 0x000ea80008001105 */
[----:B------:R-:W-:Y:S01]  /*2b30*/  PRMT R6, R10, 0x654, R6 ;  /* 0x000006540a067816 */ /* 0x000fe20000000006 */
[----:B-12---:R-:W-:Y:S06]  /*2b40*/  @!P0 BRA `(.L_x_49) ;  /* 0x00000070008c8947 */ /* 0x006fec0003800000 */
.L_x_161:
[----:B------:R-:W-:Y:S01]  /*2b50*/  ULEA UR4, UR6, UR37, 0x4 ;  /* 0x0000002506047291 */ /* 0x000fe2000f8e20ff */
[----:B------:R-:W-:Y:S01]  /*2b60*/  SEL R2, R6, R2, !P2 ;  /* 0x0000000206027207 */ /* 0x000fe20005000000 */
[----:B------:R-:W-:Y:S01]  /*2b70*/  UIADD3 UR5, UPT, UPT, UR5, 0x90, URZ ;  /* 0x0000009005057890 */ /* 0x000fe2000fffe0ff */
[----:B-1----:R-:W-:Y:S01]  /*2b80*/  LEA R0, R11, UR37, 0x3 ;  /* 0x000000250b007c11 */ /* 0x002fe2000f8e18ff */
[----:B------:R-:W-:Y:S01]  /*2b90*/  UIADD3 UR4, UPT, UPT, UR4, 0x120, URZ ;  /* 0x0000012004047890 */ /* 0x000fe2000fffe0ff */
[----:B------:R1:W-:Y:S01]  /*2ba0*/  @!P2 SYNCS.ARRIVE.TRANS64.RED RZ, [R2+URZ], R4 ;  /* 0x0000000402ffa9a7 */ /* 0x0003e200080004ff */
[----:B------:R-:W-:Y:S01]  /*2bb0*/  UIADD3 UR6, UPT, UPT, UR6, 0x1, URZ ;  /* 0x0000000106067890 */ /* 0x000fe2000fffe0ff */
[----:B------:R-:W-:-:S03]  /*2bc0*/  VIADD R3, R3, 0x1 ;  /* 0x0000000103037836 */ /* 0x000fc60000000000 */
[----:B------:R-:W-:Y:S02]  /*2bd0*/  UISETP.NE.AND UP0, UPT, UR6, 0x2, UPT ;  /* 0x000000020600788c */ /* 0x000fe4000bf05270 */
[----:B------:R-:W-:Y:S01]  /*2be0*/  ISETP.NE.AND P0, PT, R3, 0x2, PT ;  /* 0x000000020300780c */ /* 0x000fe20003f05270 */
[----:B------:R-:W-:Y:S06]  /*2bf0*/  UGETNEXTWORKID.BROADCAST [UR4], [UR5] ;  /* 0x00000000040073ca */ /* 0x000fec0008000100 */
[----:B------:R-:W-:Y:S02]  /*2c00*/  USEL UR4, URZ, 0x1, UP0 ;  /* 0x00000001ff047887 */ /* 0x000fe40008000000 */
[----:B------:R-:W-:-:S04]  /*2c10*/  USEL UR6, UR6, URZ, UP0 ;  /* 0x000000ff06067287 */ /* 0x000fc80008000000 */
[----:B------:R-:W-:Y:S02]  /*2c20*/  LOP3.LUT R12, R12, UR4, RZ, 0x3c, !PT ;  /* 0x000000040c0c7c12 */ /* 0x000fe4000f8e3cff */
[----:B-1----:R-:W-:-:S04]  /*2c30*/  SHF.L.U32 R4, R9, 0x1f, RZ ;  /* 0x0000001f09047819 */ /* 0x002fc800000006ff */
[----:B------:R-:W1:Y:S02]  /*2c40*/  SYNCS.PHASECHK.TRANS64.TRYWAIT P1, [R0+URZ+0x90], R4 ;  /* 0x00009004000075a7 */ /* 0x000e6400080211ff */
[----:B-1----:R-:W-:Y:S05]  /*2c50*/  @!P1 BRA `(.L_x_50) ;  /* 0x0000007000609947 */ /* 0x002fea0003800000 */
.L_x_162:
[----:B-1----:R-:W-:Y:S01]  /*2c60*/  LEA R4, R11, UR37, 0x4 ;  /* 0x000000250b047c11 */ /* 0x002fe2000f8e20ff */
[----:B------:R-:W-:Y:S01]  /*2c70*/  VIADD R0, R0, 0xa0 ;  /* 0x000000a000007836 */ /* 0x000fe20000000000 */
[----:B------:R-:W-:Y:S01]  /*2c80*/  SEL R3, R3, RZ, P0 ;  /* 0x000000ff03037207 */ /* 0x000fe20000000000 */
[----:B------:R-:W-:-:S03]  /*2c90*/  VIADD R11, R11, 0x1 ;  /* 0x000000010b0b7836 */ /* 0x000fc60000000000 */
[----:B------:R-:W1:Y:S01]  /*2ca0*/  LDS.128 R4, [R4+0x120] ;  /* 0x0001200004047984 */ /* 0x000e620000000c00 */
[----:B------:R-:W-:Y:S02]  /*2cb0*/  PRMT R0, RZ, 0x654, R0 ;  /* 0x00000654ff007816 */ /* 0x000fe40000000000 */
[C---:B------:R-:W-:Y:S01]  /*2cc0*/  ISETP.NE.AND P1, PT, R11.reuse, 0x2, PT ;  /* 0x000000020b00780c */ /* 0x040fe20003f25270 */
[----:B------:R-:W-:Y:S01]  /*2cd0*/  @!PT LDS RZ, [RZ] ;  /* 0x00000000fffff984 */ /* 0x000fe20000000800 */
[----:B------:R-:W-:Y:S01]  /*2ce0*/  @!PT LDS RZ, [RZ] ;  /* 0x00000000fffff984 */ /* 0x000fe20000000800 */
[----:B------:R-:W-:Y:S01]  /*2cf0*/  @!PT LDS RZ, [RZ] ;  /* 0x00000000fffff984 */ /* 0x000fe20000000800 */
[----:B------:R-:W-:Y:S01]  /*2d00*/  @!PT LDS RZ, [RZ] ;  /* 0x00000000fffff984 */ /* 0x000fe20000000800 */
[----:B------:R2:W-:Y:S06]  /*2d10*/  MEMBAR.ALL.CTA ;  /* 0x0000000000007992 */ /* 0x0005ec0000008000 */
[----:B--2---:R-:W2:Y:S01]  /*2d20*/  FENCE.VIEW.ASYNC.S ;  /* 0x00000000000073c6 */ /* 0x004ea20000000000 */
[----:B------:R-:W-:Y:S01]  /*2d30*/  SEL R11, R11, RZ, P1 ;  /* 0x000000ff0b0b7207 */ /* 0x000fe20000800000 */
[----:B--2---:R2:W-:Y:S01]  /*2d40*/  SYNCS.ARRIVE.TRANS64.RED.A1T0 RZ, [R0+URZ], RZ ;  /* 0x000000ff00ff79a7 */ /* 0x0045e200081004ff */
[----:B-1----:R-:W-:-:S02]  /*2d50*/  LOP3.LUT P3, RZ, R6, 0x1, RZ, 0xc0, !PT ;  /* 0x0000000106ff7812 */ /* 0x002fc4000786c0ff */
[----:B------:R-:W-:-:S04]  /*2d60*/  SEL R4, RZ, 0x1, P1 ;  /* 0x00000001ff047807 */ /* 0x000fc80000800000 */
[----:B------:R-:W-:Y:S02]  /*2d70*/  LOP3.LUT R9, R9, R4, RZ, 0x3c, !PT ;  /* 0x0000000409097212 */ /* 0x000fe400078e3cff */
[----:B--2---:R-:W-:-:S04]  /*2d80*/  SEL R0, RZ, 0x1, P0 ;  /* 0x00000001ff007807 */ /* 0x004fc80000000000 */
[----:B------:R-:W-:Y:S01]  /*2d90*/  LOP3.LUT R8, R8, R0, RZ, 0x3c, !PT ;  /* 0x0000000008087212 */ /* 0x000fe200078e3cff */
[----:B------:R-:W-:Y:S06]  /*2da0*/  @P3 BRA `(.L_x_51) ;  /* 0xfffffffc002c3947 */ /* 0x000fec000383ffff */
[----:B------:R-:W-:Y:S01]  /*2db0*/  ULEA UR5, UR6, UR37, 0x3 ;  /* 0x0000002506057291 */ /* 0x000fe2000f8e18ff */
[----:B------:R-:W-:-:S08]  /*2dc0*/  SHF.L.U32 R2, R12, 0x1f, RZ ;  /* 0x0000001f0c027819 */ /* 0x000fd000000006ff */
[----:B------:R-:W1:Y:S02]  /*2dd0*/  SYNCS.PHASECHK.TRANS64 P0, [UR5+0xa0], R2 ;  /* 0x0000a002ff0075a7 */ /* 0x000e640008001005 */
[----:B-1----:R-:W-:Y:S05]  /*2de0*/  @P0 BRA `(.L_x_52) ;  /* 0x0000000000080947 */ /* 0x002fea0003800000 */
[----:B------:R-:W1:Y:S02]  /*2df0*/  SYNCS.PHASECHK.TRANS64.TRYWAIT P0, [UR5+0xa0], R2 ;  /* 0x0000a002ff0075a7 */ /* 0x000e640008001105 */
[----:B-1----:R-:W-:Y:S05]  /*2e00*/  @!P0 BRA `(.L_x_53) ;  /* 0x0000007000088947 */ /* 0x002fea0003800000 */
.L_x_52:
[----:B------:R-:W-:-:S04]  /*2e10*/  UIADD3 UR4, UPT, UPT, UR6, 0x1, URZ ;  /* 0x0000000106047890 */ /* 0x000fc8000fffe0ff */
[----:B------:R-:W-:-:S04]  /*2e20*/  UISETP.NE.AND UP0, UPT, UR4, 0x2, UPT ;  /* 0x000000020400788c */ /* 0x000fc8000bf05270 */
[----:B------:R-:W-:Y:S02]  /*2e30*/  USEL UR7, URZ, 0x1, UP0 ;  /* 0x00000001ff077887 */ /* 0x000fe40008000000 */
[----:B------:R-:W-:-:S04]  /*2e40*/  USEL UR4, UR4, URZ, UP0 ;  /* 0x000000ff04047287 */ /* 0x000fc80008000000 */
[----:B------:R-:W-:Y:S01]  /*2e50*/  ULEA UR4, UR4, UR37, 0x3 ;  /* 0x0000002504047291 */ /* 0x000fe2000f8e18ff */
[----:B-1----:R-:W-:-:S04]  /*2e60*/  LOP3.LUT R2, R12, UR7, RZ, 0x3c, !PT ;  /* 0x000000070c027c12 */ /* 0x002fc8000f8e3cff */
[----:B------:R-:W-:-:S04]  /*2e70*/  SHF.L.U32 R0, R2, 0x1f, RZ ;  /* 0x0000001f02007819 */ /* 0x000fc800000006ff */
[----:B------:R-:W1:Y:S02]  /*2e80*/  SYNCS.PHASECHK.TRANS64 P0, [UR4+0xa0], R0 ;  /* 0x0000a000ff0075a7 */ /* 0x000e640008001004 */
[----:B-1----:R-:W-:Y:S05]  /*2e90*/  @P0 EXIT ;  /* 0x000000000000094d */ /* 0x002fea0003800000 */
[----:B------:R-:W-:Y:S02]  /*2ea0*/  SHF.L.U32 R2, R2, 0x1f, RZ ;  /* 0x0000001f02027819 */ /* 0x000fe400000006ff */
[----:B------:R-:W-:-:S07]  /*2eb0*/  MOV R0, UR4 ;  /* 0x0000000400007c02 */ /* 0x000fce0008000f00 */
.L_x_54:
[----:B-1----:R1:W2:Y:S02]  /*2ec0*/  SYNCS.PHASECHK.TRANS64.TRYWAIT P0, [R0+URZ+0xa0], R2 ;  /* 0x0000a002000075a7 */ /* 0x0022a400080011ff */
[----:B--2---:R-:W-:Y:S05]  /*2ed0*/  @!P0 NANOSLEEP.SYNCS 0x989680 ;  /* 0x009896800000895d */ /* 0x004fea0003900000 */
[----:B------:R-:W2:Y:S02]  /*2ee0*/  @!P0 SYNCS.PHASECHK.TRANS64 P0, [R0+URZ+0xa0], R2 ;  /* 0x0000a002000085a7 */ /* 0x000ea400080010ff */
[----:B--2---:R-:W-:Y:S05]  /*2ef0*/  @P0 EXIT ;  /* 0x000000000000094d */ /* 0x004fea0003800000 */
[----:B------:R-:W-:Y:S05]  /*2f00*/  BRA `(.L_x_54) ;  /* 0xfffffffc00ec7947 */ /* 0x000fea000383ffff */
.L_x_47:
[----:B------:R-:W-:Y:S05]  /*2f10*/  BRA.U UP4, `(.L_x_55) ;  /* 0x0000001504487547 */ /* 0x000fea000b800000 */
[----:B------:R-:W-:Y:S01]  /*2f20*/  UMOV UR6, 0x40 ;  /* 0x0000004000067882 */ /* 0x000fe20000000000 */
[----:B------:R-:W-:Y:S01]  /*2f30*/  NOP ;  /* 0x0000000000007918 */ /* 0x000fe20000000000 */
[----:B------:R-:W-:Y:S01]  /*2f40*/  ULEA UR6, UR37, UR6, 0x18 ;  /* 0x0000000625067291 */ /* 0x000fe2000f8ec0ff */
[----:B------:R-:W-:Y:S02]  /*2f50*/  UMOV UR7, 0x400 ;  /* 0x0000040000077882 */ /* 0x000fe40000000000 */
[----:B------:R-:W-:-:S06]  /*2f60*/  ULEA UR37, UR37, UR7, 0x18 ;  /* 0x0000000725257291 */ /* 0x000fcc000f8ec0ff */
[----:B------:R-:W1:Y:S02]  /*2f70*/  LDS.U8 R2, [UR6+0x1c] ;  /* 0x00001c06ff027984 */ /* 0x000e640008000000 */
[----:B-1----:R-:W-:-:S13]  /*2f80*/  ISETP.NE.AND P0, PT, R2, RZ, PT ;  /* 0x000000ff0200720c */ /* 0x002fda0003f05270 */
[----:B------:R-:W-:Y:S05]  /*2f90*/  @P0 BRA `(.L_x_56) ;  /* 0x0000000400080947 */ /* 0x000fea0003800000 */
[----:B------:R-:W-:Y:S02]  /*2fa0*/  UISETP.NE.U32.AND UP0, UPT, UR5, 0x1, UPT ;  /* 0x000000010500788c */ /* 0x000fe4000bf05070 */
[----:B------:R-:W-:-:S07]  /*2fb0*/  UIADD3 UR8, UPT, UPT, UR6, 0x8, URZ ;  /* 0x0000000806087890 */ /* 0x000fce000fffe0ff */
[----:B------:R-:W-:Y:S05]  /*2fc0*/  BRA.U !UP0, `(.L_x_57) ;  /* 0x00000001089c7547 */ /* 0x000fea000b800000 */
[----:B------:R-:W-:Y:S01]  /*2fd0*/  ELECT P0, URZ, PT ;  /* 0x0000000000ff782f */ /* 0x000fe20003800000 */
[----:B------:R-:W-:-:S12]  /*2fe0*/  BSSY B0, `(.L_x_57) ;  /* 0x0000025000007945 */ /* 0x000fd80003800000 */
[----:B------:R-:W-:Y:S05]  /*2ff0*/  @!P0 BRA `(.L_x_58) ;  /* 0x00000000008c8947 */ /* 0x000fea0003800000 */
[----:B------:R-:W-:-:S05]  /*3000*/  UMOV UR7, 0x10 ;  /* 0x0000001000077882 */ /* 0x000fca0000000000 */
[----:B------:R-:W-:Y:S04]  /*3010*/  DEPBAR.LE SB1, 0x36 ;  /* 0x00009d800000791a */ /* 0x000fe80000000000 */
[----:B------:R-:W1:Y:S02]  /*3020*/  UTCATOMSWS.2CTA.FIND_AND_SET.ALIGN UP1, UR7, UR7 ;  /* 0x00000007000775e3 */ /* 0x000e640008220800 */
[----:B-1----:R-:W-:Y:S01]  /*3030*/  MOV R10, UR7 ;  /* 0x00000007000a7c02 */ /* 0x002fe20008000f00 */
[----:B------:R-:W-:Y:S06]  /*3040*/  BRA.U UP1, `(.L_x_59) ;  /* 0x0000000101187547 */ /* 0x000fec000b800000 */
.L_x_60:
[----:B------:R-:W-:Y:S05]  /*3050*/  NANOSLEEP 0x64 ;  /* 0x000000640000795d */ /* 0x000fea0003800000 */
[----:B------:R-:W-:-:S05]  /*3060*/  UMOV UR7, 0x10 ;  /* 0x0000001000077882 */ /* 0x000fca0000000000 */
[----:B------:R-:W-:Y:S04]  /*3070*/  DEPBAR.LE SB1, 0x36 ;  /* 0x00009d800000791a */ /* 0x000fe80000000000 */
[----:B------:R-:W1:Y:S02]  /*3080*/  UTCATOMSWS.2CTA.FIND_AND_SET.ALIGN UP1, UR7, UR7 ;  /* 0x00000007000775e3 */ /* 0x000e640008220800 */
[----:B-1----:R-:W-:Y:S01]  /*3090*/  MOV R10, UR7 ;  /* 0x00000007000a7c02 */ /* 0x002fe20008000f00 */
[----:B------:R-:W-:Y:S05]  /*30a0*/  BRA.U !UP1, `(.L_x_60) ;  /* 0xfffffffd09e87547 */ /* 0x000fea000b83ffff */
.L_x_59:
[----:B------:R-:W1:Y:S01]  /*30b0*/  LDS R5, [UR6+0x10] ;  /* 0x00001006ff057984 */ /* 0x000e620008000800 */
[----:B------:R-:W-:Y:S01]  /*30c0*/  IMAD.U32 R3, RZ, RZ, UR37 ;  /* 0x00000025ff037e24 */ /* 0x000fe2000f8e00ff */
[----:B------:R-:W-:-:S03]  /*30d0*/  MOV R2, UR4 ;  /* 0x0000000400027c02 */ /* 0x000fc60008000f00 */
[----:B------:R-:W-:Y:S01]  /*30e0*/  VIADD R3, R3, 0x140 ;  /* 0x0000014003037836 */ /* 0x000fe20000000000 */
[----:B-1----:R-:W-:-:S04]  /*30f0*/  SHF.L.U32 R5, R5, 0x1f, RZ ;  /* 0x0000001f05057819 */ /* 0x002fc800000006ff */
[----:B------:R-:W1:Y:S02]  /*3100*/  SYNCS.PHASECHK.TRANS64.TRYWAIT P0, [UR6+0x8], R5 ;  /* 0x00000805ff0075a7 */ /* 0x000e640008001106 */
[----:B-1----:R-:W-:Y:S05]  /*3110*/  @P0 BRA `(.L_x_61) ;  /* 0x0000000000080947 */ /* 0x002fea0003800000 */
[----:B------:R-:W1:Y:S02]  /*3120*/  SYNCS.PHASECHK.TRANS64.TRYWAIT P0, [UR6+0x8], R5 ;  /* 0x00000805ff0075a7 */ /* 0x000e640008001106 */
[----:B-1----:R-:W-:Y:S05]  /*3130*/  @!P0 BRA `(.L_x_62) ;  /* 0x0000006c00548947 */ /* 0x002fea0003800000 */
.L_x_61:
[----:B-1----:R-:W-:Y:S01]  /*3140*/  HFMA2 R4, -RZ, RZ, 0, 5.9604644775390625e-08 ;  /* 0x00000001ff047431 */ /* 0x002fe200000001ff */
[----:B------:R-:W-:Y:S01]  /*3150*/  UPRMT UR7, UR4, 0x654, UR8 ;  /* 0x0000065404077896 */ /* 0x000fe20008000008 */
[----:B------:R-:W-:Y:S01]  /*3160*/  IMAD.MOV.U32 R7, RZ, RZ, 0xffff ;  /* 0x0000ffffff077424 */ /* 0x000fe200078e00ff */
[----:B------:R-:W-:Y:S01]  /*3170*/  PRMT R2, R2, 0x654, R3 ;  /* 0x0000065402027816 */ /* 0x000fe20000000003 */
[----:B------:R-:W-:Y:S02]  /*3180*/  IMAD.MOV.U32 R5, RZ, RZ, 0x4 ;  /* 0x00000004ff057424 */ /* 0x000fe400078e00ff */
[----:B------:R-:W-:Y:S01]  /*3190*/  IMAD.SHL.U32 R9, R10, 0x20, RZ ;  /* 0x000000200a097824 */ /* 0x000fe200078e00ff */
[----:B------:R-:W-:Y:S02]  /*31a0*/  MOV R3, UR7 ;  /* 0x0000000700037c02 */ /* 0x000fe40008000f00 */
[-C--:B------:R-:W-:Y:S01]  /*31b0*/  SHF.L.U32 R7, R7, R10.reuse, RZ ;  /* 0x0000000a07077219 */ /* 0x080fe200000006ff */
[----:B------:R1:W-:Y:S01]  /*31c0*/  SYNCS.ARRIVE.TRANS64.RED RZ, [UR7], R5 ;  /* 0x00000005ffff79a7 */ /* 0x0003e20008000407 */
[----:B------:R-:W-:Y:S01]  /*31d0*/  SHF.L.U32 R6, R4, R10, RZ ;  /* 0x0000000a04067219 */ /* 0x000fe200000006ff */
[----:B------:R1:W-:Y:S04]  /*31e0*/  STS [UR37+0x140], R9 ;  /* 0x00014009ff007988 */ /* 0x0003e80008000825 */
[----:B------:R1:W-:Y:S04]  /*31f0*/  STAS [R2.64], R10 ;  /* 0x0000000a02007dbd */ /* 0x0003e8000c0008ff */
[----:B------:R1:W-:Y:S04]  /*3200*/  ATOMS.OR RZ, [UR6+0x14], R7 ;  /* 0x00001407ffff798c */ /* 0x0003e8000b000006 */
[----:B------:R1:W-:Y:S04]  /*3210*/  ATOMS.OR RZ, [UR6+0x18], R6 ;  /* 0x00001806ffff798c */ /* 0x0003e8000b000006 */
[----:B------:R1:W-:Y:S02]  /*3220*/  ATOMS.XOR RZ, [UR6+0x10], R4 ;  /* 0x00001004ffff798c */ /* 0x0003e4000b800006 */
.L_x_58:
[----:B------:R-:W-:Y:S05]  /*3230*/  BSYNC B0 ;  /* 0x0000000000007941 */ /* 0x000fea0003800000 */
.L_x_57:
[----:B------:R-:W-:Y:S05]  /*3240*/  BRA.U UP0, `(.L_x_63) ;  /* 0x00000001006c7547 */ /* 0x000fea000b800000 */
[----:B------:R-:W-:-:S03]  /*3250*/  UMOV UR7, 0xffffffff ;  /* 0xffffffff00077882 */ /* 0x000fc60000000000 */
[----:B------:R-:W-:Y:S05]  /*3260*/  BRA.DIV UR7, `(.L_x_64) ;  /* 0x0000006e07207947 */ /* 0x000fea000b800000 */
[----:B------:R-:W-:-:S13]  /*3270*/  ELECT P6, URZ, PT ;  /* 0x0000000000ff782f */ /* 0x000fda00038c0000 */
.L_x_166:
[----:B------:R-:W-:Y:S05]  /*3280*/  @!P6 BRA `(.L_x_63) ;  /* 0x00000000005ce947 */ /* 0x000fea0003800000 */
[----:B-1----:R-:W1:Y:S02]  /*3290*/  LDS R3, [UR6+0x10] ;  /* 0x00001006ff037984 */ /* 0x002e640008000800 */
[----:B-1----:R-:W-:-:S04]  /*32a0*/  SHF.L.U32 R3, R3, 0x1f, RZ ;  /* 0x0000001f03037819 */ /* 0x002fc800000006ff */
[----:B------:R-:W1:Y:S02]  /*32b0*/  SYNCS.PHASECHK.TRANS64.TRYWAIT P0, [UR6+0x8], R3 ;  /* 0x00000803ff0075a7 */ /* 0x000e640008001106 */
[----:B-1----:R-:W-:Y:S05]  /*32c0*/  @P0 BRA `(.L_x_65) ;  /* 0x0000000000080947 */ /* 0x002fea0003800000 */
[----:B------:R-:W1:Y:S02]  /*32d0*/  SYNCS.PHASECHK.TRANS64.TRYWAIT P0, [UR6+0x8], R3 ;  /* 0x00000803ff0075a7 */ /* 0x000e640008001106 */
[----:B-1----:R-:W-:Y:S05]  /*32e0*/  @!P0 BRA `(.L_x_66) ;  /* 0x0000006c00208947 */ /* 0x002fea0003800000 */
.L_x_65:
[----:B------:R-:W2:Y:S01]  /*32f0*/  LDS R5, [UR37+0x140] ;  /* 0x00014025ff057984 */ /* 0x000ea20008000800 */
[----:B-1----:R-:W-:Y:S02]  /*3300*/  HFMA2 R2, -RZ, RZ, 0, 5.9604644775390625e-08 ;  /* 0x00000001ff027431 */ /* 0x002fe400000001ff */
[----:B------:R-:W-:Y:S01]  /*3310*/  IMAD.MOV.U32 R3, RZ, RZ, 0xffff ;  /* 0x0000ffffff037424 */ /* 0x000fe200078e00ff */
[----:B------:R-:W-:Y:S01]  /*3320*/  UPRMT UR7, UR4, 0x654, UR8 ;  /* 0x0000065404077896 */ /* 0x000fe20008000008 */
[----:B--2---:R-:W-:-:S03]  /*3330*/  IMAD.SHL.U32 R4, R5, 0x20, RZ ;  /* 0x0000002005047824 */ /* 0x004fc600078e00ff */
[-C--:B------:R-:W-:Y:S02]  /*3340*/  SHF.L.U32 R3, R3, R5.reuse, RZ ;  /* 0x0000000503037219 */ /* 0x080fe400000006ff */
[----:B------:R-:W-:Y:S01]  /*3350*/  SHF.L.U32 R5, R2, R5, RZ ;  /* 0x0000000502057219 */ /* 0x000fe200000006ff */
[----:B------:R2:W-:Y:S04]  /*3360*/  STS [UR37+0x140], R4 ;  /* 0x00014004ff007988 */ /* 0x0005e80008000825 */
[----:B------:R2:W-:Y:S04]  /*3370*/  ATOMS.OR RZ, [UR6+0x14], R3 ;  /* 0x00001403ffff798c */ /* 0x0005e8000b000006 */
[----:B------:R2:W-:Y:S01]  /*3380*/  ATOMS.OR RZ, [UR6+0x18], R5 ;  /* 0x00001805ffff798c */ /* 0x0005e2000b000006 */
[----:B------:R-:W-:Y:S03]  /*3390*/  SYNCS.ARRIVE.TRANS64.RED.A1T0 RZ, [UR7], RZ ;  /* 0x000000ffffff79a7 */ /* 0x000fe60008100407 */
[----:B------:R2:W-:Y:S01]  /*33a0*/  ATOMS.XOR RZ, [UR6+0x10], R2 ;  /* 0x00001002ffff798c */ /* 0x0005e2000b800006 */
[----:B------:R-:W-:Y:S05]  /*33b0*/  BRA `(.L_x_63) ;  /* 0x0000000000107947 */ /* 0x000fea0003800000 */
.L_x_56:
[----:B------:R-:W-:-:S05]  /*33c0*/  MOV R2, 0xffffffff ;  /* 0xffffffff00027802 */ /* 0x000fca0000000f00 */
[----:B------:R1:W-:Y:S02]  /*33d0*/  STS [UR37+0x140], R2 ;  /* 0x00014002ff007988 */ /* 0x0003e40008000825 */
[----:B-1----:R-:W-:Y:S02]  /*33e0*/  MOV R2, 0x3400 ;  /* 0x0000340000027802 */ /* 0x002fe40000000f00 */
[----:B-----5:R-:W-:Y:S05]  /*33f0*/  CALL.REL.NOINC `($__internal_1_$__cuda_sm10x_tcgen05_guardrail_trap_phase_invalid_during_alloc) ;  /* 0x0000007000f47944 */ /* 0x020fea0003c00000 */
.L_x_63:
[----:B------:R-:W-:Y:S05]  /*3400*/  WARPSYNC.ALL ;  /* 0x0000000000007948 */ /* 0x000fea0003800000 */
[----:B------:R-:W3:Y:S01]  /*3410*/  S2UR UR7, SR_CgaCtaId ;  /* 0x00000000000779c3 */ /* 0x000ee20000008800 */
[----:B------:R-:W-:Y:S01]  /*3420*/  UMOV UR6, 0x400 ;  /* 0x0000040000067882 */ /* 0x000fe20000000000 */
[----:B------:R-:W-:-:S06]  /*3430*/  NOP ;  /* 0x0000000000007918 */ /* 0x000fcc0000000000 */
[----:B------:R-:W-:Y:S06]  /*3440*/  BAR.ARV 0x6, 0xa0 ;  /* 0x0182800000007b1d */ /* 0x000fec0000002000 */
[----:B------:R-:W4:Y:S01]  /*3450*/  LDCU UR8, c[0x0][0x38c] ;  /* 0x00007180ff0877ac */ /* 0x000f220008000800 */
[----:B------:R-:W-:Y:S01]  /*3460*/  LOP3.LUT R0, R0, 0xffff, RZ, 0xc0, !PT ;  /* 0x0000ffff00007812 */ /* 0x000fe200078ec0ff */
[----:B-1----:R-:W-:Y:S01]  /*3470*/  IMAD.MOV.U32 R9, RZ, RZ, 0x1 ;  /* 0x00000001ff097424 */ /* 0x002fe200078e00ff */
[----:B------:R-:W-:Y:S01]  /*3480*/  LOP3.LUT R8, R8, 0xffff, RZ, 0xc0, !PT ;  /* 0x0000ffff08087812 */ /* 0x000fe200078ec0ff */
[----:B------:R-:W-:Y:S01]  /*3490*/  UMOV UR19, URZ ;  /* 0x000000ff00137c82 */ /* 0x000fe20008000000 */
[----:B------:R-:W-:Y:S01]  /*34a0*/  R2UR UR10, R0 ;  /* 0x00000000000a72ca */ /* 0x000fe200000e0000 */
[----:B------:R-:W-:Y:S01]  /*34b0*/  UMOV UR18, URZ ;  /* 0x000000ff00127c82 */ /* 0x000fe20008000000 */
[----:B------:R-:W-:Y:S01]  /*34c0*/  R2UR UR11, R8 ;  /* 0x00000000080b72ca */ /* 0x000fe200000e0000 */
[----:B------:R-:W-:Y:S01]  /*34d0*/  IMAD.MOV.U32 R8, RZ, RZ, RZ ;  /* 0x000000ffff087224 */ /* 0x000fe200078e00ff */
[----:B------:R-:W-:Y:S01]  /*34e0*/  UMOV UR17, URZ ;  /* 0x000000ff00117c82 */ /* 0x000fe20008000000 */
[----:B---3--:R-:W-:-:S02]  /*34f0*/  ULEA UR7, UR7, UR6, 0x18 ;  /* 0x0000000607077291 */ /* 0x008fc4000f8ec0ff */
[----:B------:R-:W-:Y:S02]  /*3500*/  UISETP.NE.AND UP2, UPT, UR5, URZ, UPT ;  /* 0x000000ff0500728c */ /* 0x000fe4000bf45270 */
[----:B------:R-:W-:Y:S02]  /*3510*/  UIADD3 UR12, UPT, UPT, UR7, 0x8400, URZ ;  /* 0x00008400070c7890 */ /* 0x000fe4000fffe0ff */
[----:B------:R-:W-:Y:S02]  /*3520*/  UIADD3 UR13, UPT, UPT, UR7, 0x18400, URZ ;  /* 0x00018400070d7890 */ /* 0x000fe4000fffe0ff */
[----:B----4-:R-:W-:Y:S01]  /*3530*/  UIADD3 UR8, UPT, UPT, UR8, 0x7f, URZ ;  /* 0x0000007f08087890 */ /* 0x010fe2000fffe0ff */
[----:B--2---:R-:W1:Y:S01]  /*3540*/  LDS R2, [UR7+0x140] ;  /* 0x00014007ff027984 */ /* 0x004e620008000800 */
[----:B------:R-:W-:Y:S02]  /*3550*/  USHF.R.U32.HI UR12, URZ, 0x4, UR12 ;  /* 0x00000004ff0c7899 */ /* 0x000fe4000801160c */
[----:B------:R-:W-:-:S02]  /*3560*/  USHF.R.S32.HI UR6, URZ, 0x1f, UR8 ;  /* 0x0000001fff067899 */ /* 0x000fc40008011408 */
[----:B------:R-:W-:Y:S02]  /*3570*/  USHF.R.U32.HI UR13, URZ, 0x4, UR13 ;  /* 0x00000004ff0d7899 */ /* 0x000fe4000801160d */
[----:B------:R-:W-:Y:S02]  /*3580*/  ULEA.HI UR6, UR6, UR8, URZ, 0x7 ;  /* 0x0000000806067291 */ /* 0x000fe4000f8f38ff */
[----:B------:R-:W-:Y:S02]  /*3590*/  ULOP3.LUT UR12, UR12, 0x3fff, URZ, 0xc0, !UPT ;  /* 0x00003fff0c0c7892 */ /* 0x000fe4000f8ec0ff */
[----:B------:R-:W-:Y:S02]  /*35a0*/  USHF.R.S32.HI UR6, URZ, 0x7, UR6 ;  /* 0x00000007ff067899 */ /* 0x000fe40008011406 */
[----:B------:R-:W-:Y:S02]  /*35b0*/  ULOP3.LUT UR13, UR13, 0x3fff, URZ, 0xc0, !UPT ;  /* 0x00003fff0d0d7892 */ /* 0x000fe4000f8ec0ff */
[----:B------:R-:W-:Y:S01]  /*35c0*/  UISETP.LT.AND UP0, UPT, UR6, 0x1, UPT ;  /* 0x000000010600788c */ /* 0x000fe2000bf01270 */
[----:B------:R-:W-:Y:S01]  /*35d0*/  UMOV UR36, 0x0 ;  /* 0x0000000000247882 */ /* 0x000fe20000000000 */
        /* <DEDUP_REMOVED lines=9> */
[----:B------:R-:W-:-:S02]  /*3670*/  ULOP3.LUT UR12, UR12, 0x10000, URZ, 0xfc, !UPT ;  /* 0x000100000c0c7892 */ /* 0x000fc4000f8efcff */
[----:B------:R-:W-:Y:S02]  /*3680*/  ULOP3.LUT UR13, UR13, 0x10000, URZ, 0xfc, !UPT ;  /* 0x000100000d0d7892 */ /* 0x000fe4000f8efcff */
[----:B------:R-:W-:Y:S01]  /*3690*/  USEL UR20, UR6, 0x1, !UP0 ;  /* 0x0000000106147887 */ /* 0x000fe2000c000000 */
[----:B------:R-:W-:Y:S01]  /*36a0*/  UMOV UR26, 0x0 ;  /* 0x00000000001a7882 */ /* 0x000fe20000000000 */
[----:B------:R-:W-:Y:S01]  /*36b0*/  UMOV UR27, 0x8400010 ;  /* 0x08400010001b7882 */ /* 0x000fe20000000000 */
[----:B------:R-:W-:Y:S01]  /*36c0*/  UMOV UR24, 0x0 ;  /* 0x0000000000187882 */ /* 0x000fe20000000000 */
[----:B------:R-:W-:Y:S01]  /*36d0*/  UMOV UR25, 0x8400010 ;  /* 0x0840001000197882 */ /* 0x000fe20000000000 */
[----:B------:R-:W-:Y:S01]  /*36e0*/  UMOV UR22, 0x0 ;  /* 0x0000000000167882 */ /* 0x000fe20000000000 */
[----:B------:R-:W-:Y:S01]  /*36f0*/  UMOV UR23, 0x8400010 ;  /* 0x0840001000177882 */ /* 0x000fe20000000000 */
[----:B-1----:R-:W-:Y:S02]  /*3700*/  R2UR UR21, R2 ;  /* 0x00000000021572ca */ /* 0x002fe400000e0000 */
[----:B------:R-:W-:-:S13]  /*3710*/  CS2R R2, SRZ ;  /* 0x0000000000027805 */ /* 0x000fda000001ff00 */
.L_x_74:
[C---:B------:R-:W-:Y:S02]  /*3720*/  LEA R0, R8.reuse, UR7, 0x3 ;  /* 0x0000000708007c11 */ /* 0x040fe4000f8e18ff */
[----:B------:R-:W-:Y:S02]  /*3730*/  SHF.L.U32 R4, R3, 0x1f, RZ ;  /* 0x0000001f03047819 */ /* 0x000fe400000006ff */
[----:B------:R-:W-:Y:S02]  /*3740*/  LEA R5, R8, UR7, 0x4 ;  /* 0x0000000708057c11 */ /* 0x000fe4000f8e20ff */
[----:B------:R-:W1:Y:S02]  /*3750*/  SYNCS.PHASECHK.TRANS64.TRYWAIT P0, [R0+URZ+0x90], R4 ;  /* 0x00009004000075a7 */ /* 0x000e6400080011ff */
[----:B-1-3--:R-:W-:Y:S05]  /*3760*/  @!P0 BRA `(.L_x_67) ;  /* 0x0000006800188947 */ /* 0x00afea0003800000 */
.L_x_167:
[----:B-1----:R-:W1:Y:S01]  /*3770*/  LDS.128 R4, [R5+0x120] ;  /* 0x0001200005047984 */ /* 0x002e620000000c00 */
[----:B------:R-:W-:Y:S02]  /*3780*/  VIADD R0, R0, 0xa0 ;  /* 0x000000a000007836 */ /* 0x000fe40000000000 */
[----:B------:R-:W-:Y:S01]  /*3790*/  VIADD R8, R8, 0x1 ;  /* 0x0000000108087836 */ /* 0x000fe20000000000 */
[----:B------:R-:W-:Y:S01]  /*37a0*/  @!PT LDS RZ, [RZ] ;  /* 0x00000000fffff984 */ /* 0x000fe20000000800 */
[----:B------:R-:W-:Y:S01]  /*37b0*/  @!PT LDS RZ, [RZ] ;  /* 0x00000000fffff984 */ /* 0x000fe20000000800 */
[----:B------:R-:W-:Y:S01]  /*37c0*/  @!PT LDS RZ, [RZ] ;  /* 0x00000000fffff984 */ /* 0x000fe20000000800 */
[----:B------:R-:W-:Y:S01]  /*37d0*/  @!PT LDS RZ, [RZ] ;  /* 0x00000000fffff984 */ /* 0x000fe20000000800 */
[----:B------:R2:W-:Y:S06]  /*37e0*/  MEMBAR.ALL.CTA ;  /* 0x0000000000007992 */ /* 0x0005ec0000008000 */
[----:B--2---:R-:W2:Y:S01]  /*37f0*/  FENCE.VIEW.ASYNC.S ;  /* 0x00000000000073c6 */ /* 0x004ea20000000000 */
[----:B------:R-:W-:-:S04]  /*3800*/  PRMT R0, RZ, 0x654, R0 ;  /* 0x00000654ff007816 */ /* 0x000fc80000000000 */
[----:B--2---:R2:W-:Y:S01]  /*3810*/  SYNCS.ARRIVE.TRANS64.RED.A1T0 RZ, [R0+URZ], RZ ;  /* 0x000000ff00ff79a7 */ /* 0x0045e200081004ff */
[----:B-1----:R-:W-:Y:S01]  /*3820*/  LOP3.LUT P1, RZ, R6, 0x1, RZ, 0xc0, !PT ;  /* 0x0000000106ff7812 */ /* 0x002fe2000782c0ff */
[----:B--2---:R-:W-:-:S12]  /*3830*/  BRA.U UP2, `(.L_x_68) ;  /* 0x0000000502587547 */ /* 0x004fd8000b800000 */
[----:B------:R-:W1:Y:S01]  /*3840*/  LDCU UR8, c[0x0][0x38c] ;  /* 0x00007180ff0877ac */ /* 0x000e620008000800 */
[----:B------:R-:W-:Y:S02]  /*3850*/  PLOP3.LUT P2, PT, PT, PT, PT, 0x80, 0x8 ;  /* 0x000000000008781c */ /* 0x000fe40003f4f070 */
[----:B------:R-:W-:Y:S01]  /*3860*/  SHF.L.U32 R4, R9, 0x1f, RZ ;  /* 0x0000001f09047819 */ /* 0x000fe200000006ff */
[----:B-1----:R-:W-:Y:S02]  /*3870*/  UISETP.GE.AND UP0, UPT, UR8, 0x1, UPT ;  /* 0x000000010800788c */ /* 0x002fe4000bf06270 */
[----:B------:R-:W-:-:S04]  /*3880*/  ULEA UR8, UR19, UR7, 0x3 ;  /* 0x0000000713087291 */ /* 0x000fc8000f8e18ff */
[----:B------:R-:W-:-:S05]  /*3890*/  PLOP3.LUT P0, PT, PT, PT, UP0, 0x80, 0x8 ;  /* 0x000000000008781c */ /* 0x000fca0003f0f008 */
[----:B------:R-:W-:-:S08]  /*38a0*/  @UP0 ULEA UR9, UR18, UR7, 0x3 ;  /* 0x0000000712090291 */ /* 0x000fd0000f8e18ff */
[----:B------:R-:W-:-:S04]  /*38b0*/  @P0 SHF.L.U32 R0, R2, 0x1f, RZ ;  /* 0x0000001f02000819 */ /* 0x000fc800000006ff */
[----:B------:R1:W2:Y:S01]  /*38c0*/  @P0 SYNCS.PHASECHK.TRANS64.TRYWAIT P2, [UR9], R0 ;  /* 0x00000000ff0005a7 */ /* 0x0002a20008041109 */
[----:B------:R-:W-:Y:S01]  /*38d0*/  ULEA UR9, UR19, UR21, 0x7 ;  /* 0x0000001513097291 */ /* 0x000fe2000f8e38ff */
[----:B------:R-:W3:Y:S02]  /*38e0*/  SYNCS.PHASECHK.TRANS64.TRYWAIT P0, [UR8+0xd0], R4 ;  /* 0x0000d004ff0075a7 */ /* 0x000ee40008001108 */
[----:B-123--:R-:W-:Y:S09]  /*38f0*/  @!P0 BRA `(.L_x_69) ;  /* 0x0000006400c88947 */ /* 0x00eff20003800000 */
.L_x_169:
[----:B------:R-:W-:Y:S01]  /*3900*/  UMOV UR16, UR17 ;  /* 0x0000001100107c82 */ /* 0x000fe20008000000 */
[----:B------:R-:W-:Y:S05]  /*3910*/  BRA.U !UP0, `(.L_x_70) ;  /* 0x0000000508107547 */ /* 0x000fea000b800000 */
[----:B------:R-:W-:Y:S02]  /*3920*/  UIADD3 UR16, UPT, UPT, UR20, UR17, URZ ;  /* 0x0000001114107290 */ /* 0x000fe4000fffe0ff */
[----:B------:R-:W-:Y:S01]  /*3930*/  UPLOP3.LUT UP3, UPT, UPT, UPT, UPT, 0x40, 0x4 ;  /* 0x000000000004789c */ /* 0x000fe20003f6e870 */
[----:B------:R-:W-:Y:S01]  /*3940*/  UMOV UR15, UR6 ;  /* 0x00000006000f7c82 */ /* 0x000fe20008000000 */
[----:B------:R-:W-:-:S09]  /*3950*/  UMOV UR58, UR18 ;  /* 0x00000012003a7c82 */ /* 0x000fd20008000000 */
.L_x_73:
[----:B--2---:R-:W-:Y:S01]  /*3960*/  ULEA UR14, UR58, UR7, 0x3 ;  /* 0x000000073a0e7291 */ /* 0x004fe2000f8e18ff */
[----:B---3--:R-:W-:Y:S11]  /*3970*/  @P2 BRA `(.L_x_71) ;  /* 0x00000000000c2947 */ /* 0x008ff60003800000 */
[----:B-1----:R-:W-:Y:S04]  /*3980*/  SHF.L.U32 R4, R2, 0x1f, RZ ;  /* 0x0000001f02047819 */ /* 0x002fe800000006ff */
[----:B------:R-:W1:Y:S02]  /*3990*/  SYNCS.PHASECHK.TRANS64.TRYWAIT P0, [UR14], R4 ;  /* 0x00000004ff0075a7 */ /* 0x000e64000800110e */
[----:B-1----:R-:W-:Y:S05]  /*39a0*/  @!P0 BRA `(.L_x_72) ;  /* 0x0000006400b48947 */ /* 0x002fea0003800000 */
.L_x_71:
[----:B------:R-:W-:Y:S01]  /*39b0*/  UISETP.NE.AND UP0, UPT, UR15, 0x1, UPT ;  /* 0x000000010f00788c */ /* 0x000fe2000bf05270 */
[----:B------:R-:W-:Y:S01]  /*39c0*/  PLOP3.LUT P2, PT, PT, PT, PT, 0x80, 0x8 ;  /* 0x000000000008781c */ /* 0x000fe20003f4f070 */
[----:B------:R-:W-:Y:S02]  /*39d0*/  UIADD3 UR18, UPT, UPT, UR58, 0x1, URZ ;  /* 0x000000013a127890 */ /* 0x000fe4000fffe0ff */
[----:B------:R-:W-:Y:S02]  /*39e0*/  ULEA UR68, UR58, UR13, 0xb ;  /* 0x0000000d3a447291 */ /* 0x000fe4000f8e58ff */
[----:B------:R-:W-:Y:S01]  /*39f0*/  UISETP.NE.AND UP1, UPT, UR18, 0x4, UPT ;  /* 0x000000041200788c */ /* 0x000fe2000bf25270 */
[----:B------:R-:W-:Y:S01]  /*3a00*/  PLOP3.LUT P0, PT, PT, PT, UP0, 0x80, 0x8 ;  /* 0x000000000008781c */ /* 0x000fe20003f0f008 */
[----:B------:R-:W-:Y:S02]  /*3a10*/  ULEA UR66, UR58, UR12, 0xa ;  /* 0x0000000c3a427291 */ /* 0x000fe4000f8e50ff */
[----:B------:R-:W-:Y:S02]  /*3a20*/  USEL UR39, URZ, 0x1, UP1 ;  /* 0x00000001ff277887 */ /* 0x000fe40008800000 */
[----:B------:R-:W-:Y:S02]  /*3a30*/  USEL UR18, UR18, URZ, UP1 ;  /* 0x000000ff12127287 */ /* 0x000fe40008800000 */
[----:B------:R-:W-:Y:S02]  /*3a40*/  UIADD3 UR64, UPT, UPT, UR68, 0x2, URZ ;  /* 0x0000000244407890 */ /* 0x000fe4000fffe0ff */
[----:B------:R-:W-:Y:S01]  /*3a50*/  @UP0 ULEA UR38, UR18, UR7, 0x3 ;  /* 0x0000000712260291 */ /* 0x000fe2000f8e18ff */
[----:B------:R-:W-:Y:S01]  /*3a60*/  LOP3.LUT R2, R2, UR39, RZ, 0x3c, !PT ;  /* 0x0000002702027c12 */ /* 0x000fe2000f8e3cff */
[----:B------:R-:W-:Y:S02]  /*3a70*/  UIADD3 UR62, UPT, UPT, UR66, 0x2, URZ ;  /* 0x00000002423e7890 */ /* 0x000fe4000fffe0ff */
[----:B------:R-:W-:Y:S01]  /*3a80*/  UIADD3 UR60, UPT, UPT, UR68, 0x4, URZ ;  /* 0x00000004443c7890 */ /* 0x000fe2000fffe0ff */
[----:B-1----:R-:W-:Y:S01]  /*3a90*/  @P0 SHF.L.U32 R0, R2, 0x1f, RZ ;  /* 0x0000001f02000819 */ /* 0x002fe200000006ff */
[----:B------:R-:W-:Y:S02]  /*3aa0*/  UIADD3 UR58, UPT, UPT, UR66, 0x4, URZ ;  /* 0x00000004423a7890 */ /* 0x000fe4000fffe0ff */
[----:B------:R-:W-:Y:S01]  /*3ab0*/  UIADD3 UR56, UPT, UPT, UR68, 0x6, URZ ;  /* 0x0000000644387890 */ /* 0x000fe2000fffe0ff */
[----:B------:R2:W3:Y:S01]  /*3ac0*/  @P0 SYNCS.PHASECHK.TRANS64.TRYWAIT P2, [UR38], R0 ;  /* 0x00000000ff0005a7 */ /* 0x0004e20008041126 */
[----:B------:R-:W-:Y:S02]  /*3ad0*/  UIADD3 UR54, UPT, UPT, UR66, 0x6, URZ ;  /* 0x0000000642367890 */ /* 0x000fe4000fffe0ff */
        /* <DEDUP_REMOVED lines=10> */
[----:B------:R-:W-:Y:S02]  /*3b80*/  UIADD3 UR15, UPT, UPT, UR15, -0x1, URZ ;  /* 0xffffffff0f0f7890 */ /* 0x000fe4000fffe0ff */
[----:B------:R-:W-:Y:S01]  /*3b90*/  UISETP.NE.AND UP0, UPT, UR17, UR16, UPT ;  /* 0x000000101100728c */ /* 0x000fe2000bf05270 */
[----:B------:R-:W-:Y:S01]  /*3ba0*/  UMOV UR69, 0x40004040 ;  /* 0x4000404000457882 */ /* 0x000fe20000000000 */
[----:B------:R-:W-:Y:S01]  /*3bb0*/  UMOV UR67, 0x40004040 ;  /* 0x4000404000437882 */ /* 0x000fe20000000000 */
[----:B------:R-:W-:Y:S01]  /*3bc0*/  UMOV UR65, 0x40004040 ;  /* 0x4000404000417882 */ /* 0x000fe20000000000 */
[----:B------:R-:W-:Y:S01]  /*3bd0*/  UTCHMMA.2CTA gdesc[UR66], gdesc[UR68], tmem[UR9], tmem[UR36], idesc[UR37], UP3 ;  /* 0x00ff2444420075ea */ /* 0x000fe20009a00009 */
[----:B------:R-:W-:Y:S01]  /*3be0*/  UPLOP3.LUT UP3, UPT, UPT, UPT, UPT, 0x80, 0x8 ;  /* 0x000000000008789c */ /* 0x000fe20003f6f070 */
[----:B------:R-:W-:Y:S01]  /*3bf0*/  UMOV UR63, 0x40004040 ;  /* 0x40004040003f7882 */ /* 0x000fe20000000000 */
[----:B------:R-:W-:Y:S01]  /*3c00*/  UMOV UR61, 0x40004040 ;  /* 0x40004040003d7882 */ /* 0x000fe20000000000 */
[----:B------:R-:W-:Y:S01]  /*3c10*/  UTCHMMA.2CTA gdesc[UR62], gdesc[UR64], tmem[UR9], tmem[UR34], idesc[UR35], UPT ;  /* 0x00ff22403e0075ea */ /* 0x000fe2000ba00009 */
[----:B------:R-:W-:Y:S01]  /*3c20*/  UMOV UR59, 0x40004040 ;  /* 0x40004040003b7882 */ /* 0x000fe20000000000 */
[----:B------:R-:W-:Y:S01]  /*3c30*/  UMOV UR57, 0x40004040 ;  /* 0x4000404000397882 */ /* 0x000fe20000000000 */
[----:B------:R1:W-:Y:S01]  /*3c40*/  UTCHMMA.2CTA gdesc[UR58], gdesc[UR60], tmem[UR9], tmem[UR32], idesc[UR33], UPT ;  /* 0x00ff203c3a0075ea */ /* 0x0003e2000ba00009 */
        /* <DEDUP_REMOVED lines=11> */
[----:B------:R-:W-:Y:S01]  /*3d00*/  UMOV UR39, 0x40004040 ;  /* 0x4000404000277882 */ /* 0x000fe20000000000 */
[----:B------:R2:W-:Y:S01]  /*3d10*/  UTCHMMA.2CTA gdesc[UR42], gdesc[UR44], tmem[UR9], tmem[UR24], idesc[UR25], UPT ;  /* 0x00ff182c2a0075ea */ /* 0x0005e2000ba00009 */
[----:B------:R2:W-:Y:S01]  /*3d20*/  UTCHMMA.2CTA gdesc[UR38], gdesc[UR40], tmem[UR9], tmem[UR22], idesc[UR23], UPT ;  /* 0x00ff1628260075ea */ /* 0x0005e2000ba00009 */
[----:B------:R2:W-:Y:S01]  /*3d30*/  UTCBAR.2CTA.MULTICAST [UR14], URZ, UR11 ;  /* 0x000000ff0e0073e9 */ /* 0x0005e2000820080b */
[----:B-1----:R-:W-:Y:S01]  /*3d40*/  UMOV UR58, UR18 ;  /* 0x00000012003a7c82 */ /* 0x002fe20008000000 */
[----:B------:R-:W-:Y:S05]  /*3d50*/  BRA.U UP0, `(.L_x_73) ;  /* 0xfffffffd00007547 */ /* 0x000fea000b83ffff */
.L_x_70:
[----:B------:R-:W-:Y:S01]  /*3d60*/  UIADD3 UR8, UPT, UPT, UR8, 0xb0, URZ ;  /* 0x000000b008087890 */ /* 0x000fe2000fffe0ff */
[----:B------:R-:W-:-:S08]  /*3d70*/  UMOV UR17, UR16 ;  /* 0x0000001000117c82 */ /* 0x000fd00008000000 */
[----:B------:R4:W-:Y:S01]  /*3d80*/  UTCBAR.2CTA.MULTICAST [UR8], URZ, UR10 ;  /* 0x000000ff080073e9 */ /* 0x0009e2000820080a */
[----:B------:R-:W-:Y:S02]  /*3d90*/  NOP ;  /* 0x0000000000007918 */ /* 0x000fe40000000000 */
.L_x_68:
[----:B------:R-:W-:Y:S01]  /*3da0*/  UIADD3 UR19, UPT, UPT, UR19, 0x1, URZ ;  /* 0x0000000113137890 */ /* 0x000fe2000fffe0ff */
[----:B------:R-:W-:-:S03]  /*3db0*/  ISETP.NE.AND P0, PT, R8, 0x2, PT ;  /* 0x000000020800780c */ /* 0x000fc60003f05270 */
[----:B------:R-:W-:Y:S01]  /*3dc0*/  UISETP.NE.AND UP0, UPT, UR19, 0x4, UPT ;  /* 0x000000041300788c */ /* 0x000fe2000bf05270 */
[----:B-12---:R-:W-:Y:S02]  /*3dd0*/  SEL R0, RZ, 0x1, P0 ;  /* 0x00000001ff007807 */ /* 0x006fe40000000000 */
[----:B------:R-:W-:Y:S01]  /*3de0*/  SEL R8, R8, RZ, P0 ;  /* 0x000000ff08087207 */ /* 0x000fe20000000000 */
[----:B----4-:R-:W-:Y:S01]  /*3df0*/  USEL UR8, URZ, 0x1, UP0 ;  /* 0x00000001ff087887 */ /* 0x010fe20008000000 */
[----:B------:R-:W-:Y:S01]  /*3e00*/  LOP3.LUT R3, R3, R0, RZ, 0x3c, !PT ;  /* 0x0000000003037212 */ /* 0x000fe200078e3cff */
[----:B------:R-:W-:-:S04]  /*3e10*/  USEL UR19, UR19, URZ, UP0 ;  /* 0x000000ff13137287 */ /* 0x000fc80008000000 */
[----:B------:R-:W-:Y:S01]  /*3e20*/  LOP3.LUT R9, R9, UR8, RZ, 0x3c, !PT ;  /* 0x0000000809097c12 */ /* 0x000fe2000f8e3cff */
[----:B------:R-:W-:Y:S07]  /*3e30*/  @P1 BRA `(.L_x_74) ;  /* 0xfffffff800381947 */ /* 0x000fee000383ffff */
[----:B------:R-:W1:Y:S01]  /*3e40*/  S2UR UR6, SR_CgaCtaId ;  /* 0x00000000000679c3 */ /* 0x000e620000008800 */
[----:B------:R-:W-:Y:S01]  /*3e50*/  ELECT P0, URZ, PT ;  /* 0x0000000000ff782f */ /* 0x000fe20003800000 */
[----:B------:R-:W-:Y:S01]  /*3e60*/  HFMA2 R0, -RZ, RZ, 0, 5.9604644775390625e-08 ;  /* 0x00000001ff007431 */ /* 0x000fe200000001ff */
[----:B------:R-:W-:-:S05]  /*3e70*/  UMOV UR8, 0x40 ;  /* 0x0000004000087882 */ /* 0x000fca0000000000 */
[----:B------:R-:W-:Y:S01]  /*3e80*/  UVIRTCOUNT.DEALLOC.SMPOOL 0x80 ;  /* 0x000000800000784c */ /* 0x000fe20000000000 */
[----:B------:R-:W-:Y:S02]  /*3e90*/  UISETP.NE.AND UP0, UPT, UR5, URZ, UPT ;  /* 0x000000ff0500728c */ /* 0x000fe4000bf05270 */
[----:B-1----:R-:W-:-:S09]  /*3ea0*/  ULEA UR6, UR6, UR8, 0x18 ;  /* 0x0000000806067291 */ /* 0x002fd2000f8ec0ff */
[----:B------:R1:W-:Y:S01]  /*3eb0*/  @P0 STS.U8 [UR6+0x1c], R0 ;  /* 0x00001c00ff000988 */ /* 0x0003e20008000006 */
[----:B------:R-:W-:Y:S05]  /*3ec0*/  BRA.U UP0, `(.L_x_75) ;  /* 0x0000000100a07547 */ /* 0x000fea000b800000 */
[----:B------:R-:W-:Y:S01]  /*3ed0*/  UIADD3 UR5, UPT, UPT, UR7, 0xd0, URZ ;  /* 0x000000d007057890 */ /* 0x000fe2000fffe0ff */
[----:B------:R-:W-:-:S03]  /*3ee0*/  SHF.L.U32 R2, R9, 0x1f, RZ ;  /* 0x0000001f09027819 */ /* 0x000fc600000006ff */
[----:B------:R-:W-:-:S09]  /*3ef0*/  ULEA UR8, UR19, UR5, 0x3 ;  /* 0x0000000513087291 */ /* 0x000fd2000f8e18ff */
[----:B------:R-:W2:Y:S02]  /*3f00*/  SYNCS.PHASECHK.TRANS64.TRYWAIT P0, [UR8], R2 ;  /* 0x00000002ff0075a7 */ /* 0x000ea40008001108 */
[----:B--2---:R-:W-:Y:S05]  /*3f10*/  @!P0 BRA `(.L_x_76) ;  /* 0x0000006000708947 */ /* 0x004fea0003800000 */
.L_x_172:
        /* <DEDUP_REMOVED lines=9> */
.L_x_174:
        /* <DEDUP_REMOVED lines=9> */
.L_x_176:
[----:B------:R-:W-:-:S04]  /*4040*/  UIADD3 UR9, UPT, UPT, UR9, 0x1, URZ ;  /* 0x0000000109097890 */ /* 0x000fc8000fffe0ff */
[----:B------:R-:W-:-:S04]  /*4050*/  UISETP.NE.AND UP1, UPT, UR9, 0x4, UPT ;  /* 0x000000040900788c */ /* 0x000fc8000bf25270 */
[----:B------:R-:W-:Y:S02]  /*4060*/  USEL UR8, URZ, 0x1, UP1 ;  /* 0x00000001ff087887 */ /* 0x000fe40008800000 */
[----:B------:R-:W-:-:S04]  /*4070*/  USEL UR9, UR9, URZ, UP1 ;  /* 0x000000ff09097287 */ /* 0x000fc80008800000 */
[----:B------:R-:W-:Y:S01]  /*4080*/  ULEA UR9, UR9, UR5, 0x3 ;  /* 0x0000000509097291 */ /* 0x000fe2000f8e18ff */
[----:B------:R-:W-:-:S04]  /*4090*/  LOP3.LUT R2, R2, UR8, RZ, 0x3c, !PT ;  /* 0x0000000802027c12 */ /* 0x000fc8000f8e3cff */
[----:B------:R-:W-:Y:S01]  /*40a0*/  SHF.L.U32 R2, R2, 0x1f, RZ ;  /* 0x0000001f02027819 */ /* 0x000fe200000006ff */
[----:B-1----:R-:W-:-:S04]  /*40b0*/  IMAD.U32 R0, RZ, RZ, UR9 ;  /* 0x00000009ff007e24 */ /* 0x002fc8000f8e00ff */
[----:B------:R1:W2:Y:S03]  /*40c0*/  SYNCS.PHASECHK.TRANS64.TRYWAIT P0, [R0+URZ], R2 ;  /* 0x00000002000075a7 */ /* 0x0002a600080011ff */
[----:B--2---:R-:W-:Y:S05]  /*40d0*/  @!P0 NANOSLEEP.SYNCS 0x989680 ;  /* 0x009896800000895d */ /* 0x004fea0003900000 */
[----:B------:R-:W2:Y:S02]  /*40e0*/  @!P0 SYNCS.PHASECHK.TRANS64 P0, [R0+URZ], R2 ;  /* 0x00000002000085a7 */ /* 0x000ea400080010ff */
[----:B--2---:R-:W-:Y:S05]  /*40f0*/  @P0 BRA `(.L_x_79) ;  /* 0x0000000000200947 */ /* 0x004fea0003800000 */
.L_x_80:
[----:B--2---:R2:W4:Y:S02]  /*4100*/  SYNCS.PHASECHK.TRANS64.TRYWAIT P0, [R0+URZ], R2 ;  /* 0x00000002000075a7 */ /* 0x00452400080011ff */
[----:B----4-:R-:W-:Y:S05]  /*4110*/  @!P0 NANOSLEEP.SYNCS 0x989680 ;  /* 0x009896800000895d */ /* 0x010fea0003900000 */
[----:B------:R-:W4:Y:S02]  /*4120*/  @!P0 SYNCS.PHASECHK.TRANS64 P0, [R0+URZ], R2 ;  /* 0x00000002000085a7 */ /* 0x000f2400080010ff */
[----:B----4-:R-:W-:Y:S05]  /*4130*/  @!P0 BRA `(.L_x_80) ;  /* 0xfffffffc00f08947 */ /* 0x010fea000383ffff */
[----:B------:R-:W-:Y:S05]  /*4140*/  BRA `(.L_x_79) ;  /* 0x00000000000c7947 */ /* 0x000fea0003800000 */
.L_x_75:
[----:B------:R-:W-:-:S04]  /*4150*/  UIADD3 UR5, UPT, UPT, UR7, 0x110, URZ ;  /* 0x0000011007057890 */ /* 0x000fc8000fffe0ff */
[----:B------:R-:W-:-:S09]  /*4160*/  UPRMT UR5, UR4, 0x654, UR5 ;  /* 0x0000065404057896 */ /* 0x000fd20008000005 */
[----:B------:R-:W-:Y:S03]  /*4170*/  SYNCS.ARRIVE.TRANS64.RED.A1T0 RZ, [UR5], RZ ;  /* 0x000000ffffff79a7 */ /* 0x000fe60008100405 */
.L_x_79:
[----:B-12---:R-:W-:Y:S01]  /*4180*/  SHF.L.U32 R2, RZ, 0x1f, RZ ;  /* 0x0000001fff027819 */ /* 0x006fe200000006ff */
[----:B------:R-:W-:Y:S01]  /*4190*/  UIADD3 UR5, UPT, UPT, UR7, 0x110, URZ ;  /* 0x0000011007057890 */ /* 0x000fe2000fffe0ff */
[----:B------:R-:W-:Y:S02]  /*41a0*/  PLOP3.LUT P0, PT, PT, PT, UP0, 0x80, 0x8 ;  /* 0x000000000008781c */ /* 0x000fe40003f0f008 */
[----:B------:R-:W1:Y:S02]  /*41b0*/  SYNCS.PHASECHK.TRANS64.TRYWAIT P1, [UR7+0x110], R2 ;  /* 0x00011002ff0075a7 */ /* 0x000e640008021107 */
[----:B-1----:R-:W-:Y:S09]  /*41c0*/  @!P1 BRA `(.L_x_81) ;  /* 0x00000060000c9947 */ /* 0x002ff20003800000 */
.L_x_178:
[----:B------:R-:W-:Y:S01]  /*41d0*/  @!UP0 UPRMT UR5, UR4, 0x654, UR5 ;  /* 0x0000065404058896 */ /* 0x000fe20008000005 */
[----:B------:R-:W-:Y:S02]  /*41e0*/  UMOV UR8, 0xffff ;  /* 0x0000ffff00087882 */ /* 0x000fe40000000000 */
[----:B------:R-:W-:-:S06]  /*41f0*/  UMOV UR4, 0x1 ;  /* 0x0000000100047882 */ /* 0x000fcc0000000000 */
[----:B------:R-:W-:Y:S01]  /*4200*/  @!P0 SYNCS.ARRIVE.TRANS64.RED.A1T0 RZ, [UR5], RZ ;  /* 0x000000ffffff89a7 */ /* 0x000fe20008100405 */
[----:B------:R-:W-:Y:S01]  /*4210*/  NOP ;  /* 0x0000000000007918 */ /* 0x000fe20000000000 */
[----:B-1----:R-:W1:Y:S01]  /*4220*/  LDS R0, [UR6+0x14] ;  /* 0x00001406ff007984 */ /* 0x002e620008000800 */
[----:B------:R-:W-:-:S04]  /*4230*/  ULOP3.LUT UR5, UR21, 0xffff, URZ, 0xc0, !UPT ;  /* 0x0000ffff15057892 */ /* 0x000fc8000f8ec0ff */
[----:B------:R-:W-:-:S04]  /*4240*/  USHF.R.U32.HI UR5, URZ, 0x5, UR5 ;  /* 0x00000005ff057899 */ /* 0x000fc80008011605 */
[----:B------:R-:W-:Y:S02]  /*4250*/  USHF.L.U32 UR8, UR8, UR5, URZ ;  /* 0x0000000508087299 */ /* 0x000fe400080006ff */
[----:B------:R-:W-:-:S04]  /*4260*/  USHF.L.U32 UR4, UR4, UR5, URZ ;  /* 0x0000000504047299 */ /* 0x000fc800080006ff */
[----:B-1----:R-:W-:-:S04]  /*4270*/  LOP3.LUT R0, R0, UR8, RZ, 0xc0, !PT ;  /* 0x0000000800007c12 */ /* 0x002fc8000f8ec0ff */
[----:B------:R-:W-:-:S13]  /*4280*/  ISETP.NE.AND P0, PT, R0, UR8, PT ;  /* 0x0000000800007c0c */ /* 0x000fda000bf05270 */
[----:B------:R-:W-:Y:S05]  /*4290*/  @P0 BRA `(.L_x_82) ;  /* 0x0000000000580947 */ /* 0x000fea0003800000 */
[----:B------:R-:W1:Y:S02]  /*42a0*/  LDS R0, [UR6+0x18] ;  /* 0x00001806ff007984 */ /* 0x000e640008000800 */
[----:B-1----:R-:W-:-:S04]  /*42b0*/  LOP3.LUT R0, R0, UR4, RZ, 0xc0, !PT ;  /* 0x0000000400007c12 */ /* 0x002fc8000f8ec0ff */
[----:B------:R-:W-:-:S13]  /*42c0*/  ISETP.NE.AND P0, PT, R0, UR4, PT ;  /* 0x0000000400007c0c */ /* 0x000fda000bf05270 */
[----:B------:R-:W-:Y:S05]  /*42d0*/  @P0 BRA `(.L_x_83) ;  /* 0x00000000003c0947 */ /* 0x000fea0003800000 */
[----:B------:R-:W1:Y:S01]  /*42e0*/  S2R R2, SR_LANEID ;  /* 0x0000000000027919 */ /* 0x000e620000000000 */
[----:B------:R-:W-:Y:S01]  /*42f0*/  ULOP3.LUT UR8, URZ, UR8, URZ, 0x33, !UPT ;  /* 0x00000008ff087292 */ /* 0x000fe2000f8e33ff */
[----:B------:R-:W-:Y:S02]  /*4300*/  VOTEU.ANY UR7, UPT, PT ;  /* 0x0000000000077886 */ /* 0x000fe400038e0100 */
[----:B------:R-:W-:-:S03]  /*4310*/  UFLO.U32 UR7, UR7 ;  /* 0x00000007000772bd */ /* 0x000fc600080e0000 */
[----:B------:R-:W-:-:S04]  /*4320*/  IMAD.U32 R0, RZ, RZ, UR8 ;  /* 0x00000008ff007e24 */ /* 0x000fc8000f8e00ff */
[----:B------:R2:W4:Y:S02]  /*4330*/  REDUX UR5, R0 ;  /* 0x00000000000573c4 */ /* 0x0005240000000000 */
[----:B------:R1:W-:Y:S02]  /*4340*/  UTCATOMSWS.AND URZ, UR8 ;  /* 0x0000000800ff79e3 */ /* 0x0003e40008000000 */
[----:B-1----:R-:W-:Y:S02]  /*4350*/  ISETP.EQ.U32.AND P0, PT, R2, UR7, PT ;  /* 0x0000000702007c0c */ /* 0x002fe4000bf02070 */
[----:B--2---:R-:W-:Y:S02]  /*4360*/  LOP3.LUT R0, RZ, UR4, RZ, 0x33, !PT ;  /* 0x00000004ff007c12 */ /* 0x004fe4000f8e33ff */
[----:B----4-:R-:W-:Y:S02]  /*4370*/  MOV R2, UR5 ;  /* 0x0000000500027c02 */ /* 0x010fe40008000f00 */
[----:B------:R-:W1:Y:S07]  /*4380*/  REDUX UR4, R0 ;  /* 0x00000000000473c4 */ /* 0x000e6e0000000000 */
[----:B------:R2:W-:Y:S01]  /*4390*/  @P0 ATOMS.AND RZ, [UR6+0x14], R2 ;  /* 0x00001402ffff098c */ /* 0x0005e2000a800006 */
[----:B-1----:R-:W-:-:S05]  /*43a0*/  IMAD.U32 R0, RZ, RZ, UR4 ;  /* 0x00000004ff007e24 */ /* 0x002fca000f8e00ff */
[----:B------:R2:W-:Y:S01]  /*43b0*/  @P0 ATOMS.AND RZ, [UR6+0x18], R0 ;  /* 0x00001800ffff098c */ /* 0x0005e2000a800006 */
[----:B------:R-:W-:Y:S05]  /*43c0*/  BRA `(.L_x_84) ;  /* 0x0000000000147947 */ /* 0x000fea0003800000 */
.L_x_83:
[----:B------:R-:W-:Y:S02]  /*43d0*/  MOV R2, 0x43f0 ;  /* 0x000043f000027802 */ /* 0x000fe40000000f00 */
[----:B---3-5:R-:W-:Y:S05]  /*43e0*/  CALL.REL.NOINC `($__internal_0_$__cuda_sm10x_tcgen05_guardrail_trap_col_being_dealloced_not_returned_by_alloc) ;  /* 0x0000006000ec7944 */ /* 0x028fea0003c00000 */
[----:B------:R-:W-:Y:S05]  /*43f0*/  BRA `(.L_x_84) ;  /* 0x0000000000087947 */ /* 0x000fea0003800000 */
.L_x_82:
[----:B------:R-:W-:Y:S02]  /*4400*/  MOV R2, 0x4420 ;  /* 0x0000442000027802 */ /* 0x000fe40000000f00 */
[----:B---3-5:R-:W-:Y:S05]  /*4410*/  CALL.REL.NOINC `($__internal_2_$__cuda_sm10x_tcgen05_guardrail_trap_unallocated_columns_being_dealloced) ;  /* 0x0000006000f87944 */ /* 0x028fea0003c00000 */
.L_x_84:
[----:B------:R-:W-:Y:S01]  /*4420*/  NOP ;  /* 0x0000000000007918 */ /* 0x000fe20000000000 */
[----:B------:R-:W-:Y:S05]  /*4430*/  EXIT ;  /* 0x000000000000794d */ /* 0x000fea0003800000 */
.L_x_55:
[----:B------:R-:W-:-:S09]  /*4440*/  UISETP.NE.OR UP5, UPT, UR10, 0x3, !UP5 ;  /* 0x000000030a00788c */ /* 0x000fd2000efa5670 */
[----:B------:R-:W-:Y:S05]  /*4450*/  BRA.U UP5, `(.L_x_85) ;  /* 0x0000001105747547 */ /* 0x000fea000b800000 */
[----:B------:R-:W1:Y:S01]  /*4460*/  LDC R0, c[0x0][0xb30] ;  /* 0x0002cc00ff007b82 */ /* 0x000e620000000800 */
[----:B------:R-:W2:Y:S01]  /*4470*/  LDCU.64 UR8, c[0x0][0x888] ;  /* 0x00011100ff0877ac */ /* 0x000ea20008000a00 */
[----:B------:R-:W-:Y:S02]  /*4480*/  HFMA2 R27, -RZ, RZ, 0, 0 ;  /* 0x00000000ff1b7431 */ /* 0x000fe400000001ff */
[----:B------:R-:W-:Y:S01]  /*4490*/  IMAD.MOV.U32 R29, RZ, RZ, 0x1 ;  /* 0x00000001ff1d7424 */ /* 0x000fe200078e00ff */
[----:B------:R-:W-:Y:S01]  /*44a0*/  MOV R25, 0x2000 ;  /* 0x0000200000197802 */ /* 0x000fe20000000f00 */
[----:B------:R-:W3:Y:S01]  /*44b0*/  LDCU.64 UR4, c[0x0][0x890] ;  /* 0x00011200ff0477ac */ /* 0x000ee20008000a00 */
[----:B------:R-:W-:Y:S01]  /*44c0*/  IMAD.MOV.U32 R28, RZ, RZ, RZ ;  /* 0x000000ffff1c7224 */ /* 0x000fe200078e00ff */
[----:B------:R-:W4:Y:S01]  /*44d0*/  LDC R24, c[0x0][0x370] ;  /* 0x0000dc00ff187b82 */ /* 0x000f220000000800 */
[----:B------:R-:W-:Y:S01]  /*44e0*/  UMOV UR7, 0x400 ;  /* 0x0000040000077882 */ /* 0x000fe20000000000 */
[----:B------:R-:W-:-:S02]  /*44f0*/  UPLOP3.LUT UP1, UPT, UPT, UPT, UPT, 0x40, 0x4 ;  /* 0x000000000004789c */ /* 0x000fc40003f2e870 */
[----:B------:R-:W-:-:S04]  /*4500*/  ULEA UR7, UR37, UR7, 0x18 ;  /* 0x0000000725077291 */ /* 0x000fc8000f8ec0ff */
[----:B------:R-:W4:Y:S01]  /*4510*/  LDC R3, c[0x0][0xb0c] ;  /* 0x0002c300ff037b82 */ /* 0x000f220000000800 */
[----:B------:R-:W-:Y:S02]  /*4520*/  UIADD3 UR13, UPT, UPT, UR7, 0x58, URZ ;  /* 0x00000058070d7890 */ /* 0x000fe4000fffe0ff */
[----:B--2---:R-:W-:Y:S02]  /*4530*/  UISETP.NE.U32.AND UP3, UPT, UR8, URZ, UPT ;  /* 0x000000ff0800728c */ /* 0x004fe4000bf65070 */
[----:B------:R-:W-:Y:S02]  /*4540*/  UIADD3 UR41, UPT, UPT, UR7, 0x40, URZ ;  /* 0x0000004007297890 */ /* 0x000fe4000fffe0ff */
[----:B---3--:R-:W-:Y:S01]  /*4550*/  UISETP.NE.U32.AND UP4, UPT, UR4, URZ, UPT ;  /* 0x000000ff0400728c */ /* 0x008fe2000bf85070 */
[----:B------:R-:W2:Y:S01]  /*4560*/  LDC R18, c[0x0][0xb20] ;  /* 0x0002c800ff127b82 */ /* 0x000ea20000000800 */
[----:B-1----:R-:W-:Y:S01]  /*4570*/  ISETP.NE.AND P1, PT, R0, 0x1, PT ;  /* 0x000000010000780c */ /* 0x002fe20003f25270 */
[----:B------:R-:W-:-:S02]  /*4580*/  UISETP.NE.AND.EX UP3, UPT, UR9, URZ, UPT, UP3 ;  /* 0x000000ff0900728c */ /* 0x000fc4000bf65330 */
[----:B------:R-:W-:Y:S02]  /*4590*/  UIADD3 UR33, UPT, UPT, UR7, 0x48, URZ ;  /* 0x0000004807217890 */ /* 0x000fe4000fffe0ff */
[----:B------:R-:W-:Y:S02]  /*45a0*/  UIADD3 UR25, UPT, UPT, UR7, 0x50, URZ ;  /* 0x0000005007197890 */ /* 0x000fe4000fffe0ff */
[----:B------:R-:W1:Y:S01]  /*45b0*/  LDC.64 R30, c[0x0][0x348] ;  /* 0x0000d200ff1e7b82 */ /* 0x000e620000000a00 */
[----:B------:R-:W-:Y:S02]  /*45c0*/  UPRMT UR13, UR37, 0x654, UR13 ;  /* 0x00000654250d7896 */ /* 0x000fe4000800000d */
[----:B------:R-:W-:-:S05]  /*45d0*/  UISETP.NE.AND.EX UP4, UPT, UR5, URZ, UPT, UP4 ;  /* 0x000000ff0500728c */ /* 0x000fca000bf85340 */
[----:B------:R-:W3:Y:S08]  /*45e0*/  LDC.64 R16, c[0x0][0xb10] ;  /* 0x0002c400ff107b82 */ /* 0x000ef00000000a00 */
[----:B------:R-:W1:Y:S08]  /*45f0*/  LDC.64 R6, c[0x0][0xb18] ;  /* 0x0002c600ff067b82 */ /* 0x000e700000000a00 */
[----:B------:R-:W1:Y:S08]  /*4600*/  LDC.64 R4, c[0x0][0xb28] ;  /* 0x0002ca00ff047b82 */ /* 0x000e700000000a00 */
[----:B--2-4-:R-:W1:Y:S02]  /*4610*/  LDC R19, c[0x0][0x374] ;  /* 0x0000dd00ff137b82 */ /* 0x014e640000000800 */
.L_x_96:
[C---:B------:R-:W-:Y:S02]  /*4620*/  LEA R0, R28.reuse, UR7, 0x3 ;  /* 0x000000071c007c11 */ /* 0x040fe4000f8e18ff */
[----:B------:R-:W-:Y:S02]  /*4630*/  SHF.L.U32 R2, R27, 0x1f, RZ ;  /* 0x0000001f1b027819 */ /* 0x000fe400000006ff */
[----:B------:R-:W-:Y:S02]  /*4640*/  LEA R20, R28, UR7, 0x4 ;  /* 0x000000071c147c11 */ /* 0x000fe4000f8e20ff */
[----:B--2---:R-:W2:Y:S02]  /*4650*/  SYNCS.PHASECHK.TRANS64.TRYWAIT P0, [R0+URZ+0x90], R2 ;  /* 0x00009002000075a7 */ /* 0x004ea400080011ff */
[----:B--2---:R-:W-:Y:S05]  /*4660*/  @!P0 BRA `(.L_x_86) ;  /* 0x0000005800fc8947 */ /* 0x004fea0003800000 */
.L_x_179:
[----:B------:R-:W-:Y:S01]  /*4670*/  ISETP.GE.AND P0, PT, R40, 0x1, PT ;  /* 0x000000012800780c */ /* 0x000fe20003f06270 */
[----:B------:R-:W4:Y:S01]  /*4680*/  LDS.128 R20, [R20+0x120] ;  /* 0x0001200014147984 */ /* 0x000f220000000c00 */
[----:B--2---:R-:W-:Y:S01]  /*4690*/  VIADD R0, R0, 0xa0 ;  /* 0x000000a000007836 */ /* 0x004fe20000000000 */
[----:B------:R-:W-:Y:S01]  /*46a0*/  @!PT LDS RZ, [RZ] ;  /* 0x00000000fffff984 */ /* 0x000fe20000000800 */
[----:B------:R-:W-:Y:S01]  /*46b0*/  @!PT LDS RZ, [RZ] ;  /* 0x00000000fffff984 */ /* 0x000fe20000000800 */
[----:B------:R-:W-:Y:S01]  /*46c0*/  @!PT LDS RZ, [RZ] ;  /* 0x00000000fffff984 */ /* 0x000fe20000000800 */
[----:B------:R-:W-:Y:S01]  /*46d0*/  @!PT LDS RZ, [RZ] ;  /* 0x00000000fffff984 */ /* 0x000fe20000000800 */
[----:B------:R2:W-:Y:S06]  /*46e0*/  MEMBAR.ALL.CTA ;  /* 0x0000000000007992 */ /* 0x0005ec0000008000 */
[----:B--2---:R-:W2:Y:S01]  /*46f0*/  FENCE.VIEW.ASYNC.S ;  /* 0x00000000000073c6 */ /* 0x004ea20000000000 */
[----:B------:R-:W-:Y:S04]  /*4700*/  PRMT R0, RZ, 0x654, R0 ;  /* 0x00000654ff007816 */ /* 0x000fe80000000000 */
[----:B--2---:R2:W-:Y:S01]  /*4710*/  SYNCS.ARRIVE.TRANS64.RED.A1T0 RZ, [R0+URZ], RZ ;  /* 0x000000ff00ff79a7 */ /* 0x0045e200081004ff */
[----:B----4-:R-:W-:Y:S11]  /*4720*/  LOP3.LUT P3, RZ, R22, 0x1, RZ, 0xc0, !PT ;  /* 0x0000000116ff7812 */ /* 0x010ff6000786c0ff */
[----:B------:R-:W-:Y:S02]  /*4730*/  @!UPT UIADD3 URZ, UPT, UPT, URZ, URZ, URZ ;  /* 0x000000fffffff290 */ /* 0x000fe4000fffe0ff */
[----:B------:R-:W-:Y:S02]  /*4740*/  @P3 MOV R11, R20 ;  /* 0x00000014000b3202 */ /* 0x000fe40000000f00 */
[----:B------:R-:W-:Y:S01]  /*4750*/  @P3 LOP3.LUT R10, R21, 0xffff, RZ, 0xc0, !PT ;  /* 0x0000ffff150a3812 */ /* 0x000fe200078ec0ff */
[----:B--2---:R-:W-:Y:S06]  /*4760*/  @!P0 BRA `(.L_x_87) ;  /* 0x0000000000a48947 */ /* 0x004fec0003800000 */
[-C--:B-1----:R-:W-:Y:S01]  /*4770*/  IMAD.HI.U32 R0, R19, R7.reuse, RZ ;  /* 0x0000000713007227 */ /* 0x082fe200078e00ff */
[----:B------:R-:W-:Y:S02]  /*4780*/  ISETP.NE.AND P0, PT, R6, 0x1, PT ;  /* 0x000000010600780c */ /* 0x000fe40003f05270 */
[----:B------:R-:W-:Y:S01]  /*4790*/  ISETP.NE.AND P2, PT, R40, 0x1, PT ;  /* 0x000000012800780c */ /* 0x000fe20003f45270 */
[----:B---3--:R-:W-:Y:S01]  /*47a0*/  IMAD.HI.U32 R9, R24, R16, RZ ;  /* 0x0000001018097227 */ /* 0x008fe200078e00ff */
[----:B------:R-:W-:Y:S02]  /*47b0*/  SHF.R.U32.HI R0, RZ, R18, R0 ;  /* 0x00000012ff007219 */ /* 0x000fe40000011600 */
[----:B------:R-:W-:Y:S01]  /*47c0*/  ISETP.NE.AND P4, PT, R3, 0x1, PT ;  /* 0x000000010300780c */ /* 0x000fe20003f85270 */
[----:B------:R-:W-:Y:S01]  /*47d0*/  IMAD.HI.U32 R13, R10, R7, RZ ;  /* 0x000000070a0d7227 */ /* 0x000fe200078e00ff */
[----:B------:R-:W-:Y:S02]  /*47e0*/  SHF.R.U32.HI R9, RZ, R17, R9 ;  /* 0x00000011ff097219 */ /* 0x000fe40000011609 */
[----:B------:R-:W-:Y:S01]  /*47f0*/  SEL R0, R19, R0, !P0 ;  /* 0x0000000013007207 */ /* 0x000fe20004000000 */
[----:B------:R-:W-:Y:S01]  /*4800*/  IMAD.HI.U32 R12, R11, R16, RZ ;  /* 0x000000100b0c7227 */ /* 0x000fe200078e00ff */
[----:B------:R-:W-:Y:S03]  /*4810*/  SEL R9, R24, R9, !P4 ;  /* 0x0000000918097207 */ /* 0x000fe60006000000 */
[-C--:B------:R-:W-:Y:S01]  /*4820*/  IMAD.HI.U32 R8, R0, R4.reuse, RZ ;  /* 0x0000000400087227 */ /* 0x080fe200078e00ff */
[----:B------:R-:W-:Y:S03]  /*4830*/  SHF.R.U32.HI R12, RZ, R17, R12 ;  /* 0x00000011ff0c7219 */ /* 0x000fe6000001160c */
[----:B------:R-:W-:Y:S01]  /*4840*/  IMAD.HI.U32 R2, R9, R4, RZ ;  /* 0x0000000409027227 */ /* 0x000fe200078e00ff */
[-C--:B------:R-:W-:Y:S02]  /*4850*/  @P2 SHF.R.U32.HI R0, RZ, R5.reuse, R8 ;  /* 0x00000005ff002219 */ /* 0x080fe40000011608 */
[----:B------:R-:W-:Y:S02]  /*4860*/  SHF.R.U32.HI R8, RZ, R18, R13 ;  /* 0x00000012ff087219 */ /* 0x000fe4000001160d */
[----:B------:R-:W-:Y:S01]  /*4870*/  @P2 SHF.R.U32.HI R9, RZ, R5, R2 ;  /* 0x00000005ff092219 */ /* 0x000fe20000011602 */
[----:B------:R-:W-:Y:S01]  /*4880*/  IMAD R0, R40, R0, RZ ;  /* 0x0000000028007224 */ /* 0x000fe200078e02ff */
[----:B------:R-:W-:Y:S02]  /*4890*/  SEL R8, R10, R8, !P0 ;  /* 0x000000080a087207 */ /* 0x000fe40004000000 */
[----:B------:R-:W-:Y:S01]  /*48a0*/  SEL R2, R11, R12, !P4 ;  /* 0x0000000c0b027207 */ /* 0x000fe20006000000 */
[----:B------:R-:W-:Y:S01]  /*48b0*/  IMAD R12, R40, R9, RZ ;  /* 0x00000009280c7224 */ /* 0x000fe200078e02ff */
[C---:B------:R-:W-:Y:S01]  /*48c0*/  ISETP.GE.AND P0, PT, R8.reuse, R0, PT ;  /* 0x000000000800720c */ /* 0x040fe20003f06270 */
[----:B------:R-:W-:Y:S03]  /*48d0*/  IMAD.HI.U32 R0, R8, R4, RZ ;  /* 0x0000000408007227 */ /* 0x000fe600078e00ff */
[----:B------:R-:W-:Y:S02]  /*48e0*/  ISETP.GE.OR P0, PT, R2, R12, P0 ;  /* 0x0000000c0200720c */ /* 0x000fe40000706670 */
[-C--:B------:R-:W-:Y:S04]  /*48f0*/  SHF.R.U32.HI R0, RZ, R5.reuse, R0 ;  /* 0x00000005ff007219 */ /* 0x080fe80000011600 */
[----:B------:R-:W-:Y:S05]  /*4900*/  SEL R13, R8, R0, !P2 ;  /* 0x00000000080d7207 */ /* 0x000fea0005000000 */
[----:B------:R-:W-:Y:S02]  /*4910*/  IMAD.MOV R12, RZ, RZ, -R13 ;  /* 0x000000ffff0c7224 */ /* 0x000fe400078e0a0d */
[----:B------:R-:W-:Y:S04]  /*4920*/  @!P0 IMAD.HI.U32 R0, R2, R4, RZ ;  /* 0x0000000402008227 */ /* 0x000fe800078e00ff */
[----:B------:R-:W-:Y:S01]  /*4930*/  IMAD R12, R40, R12, R8 ;  /* 0x0000000c280c7224 */ /* 0x000fe200078e0208 */
[----:B------:R-:W-:Y:S04]  /*4940*/  @!P0 SHF.R.U32.HI R0, RZ, R5, R0 ;  /* 0x00000005ff008219 */ /* 0x000fe80000011600 */
[----:B------:R-:W-:Y:S04]  /*4950*/  @!P0 SEL R0, R2, R0, !P2 ;  /* 0x0000000002008207 */ /* 0x000fe80005000000 */
[----:B------:R-:W-:Y:S01]  /*4960*/  @!P0 IADD3 R13, PT, PT, R13, -R0, RZ ;  /* 0x800000000d0d8210 */ /* 0x000fe20007ffe0ff */
[----:B------:R-:W-:Y:S01]  /*4970*/  @!P0 IMAD R0, R9, R12, R0 ;  /* 0x0000000c09008224 */ /* 0x000fe200078e0200 */
[----:B------:R-:W-:Y:S01]  /*4980*/  IADD3 R9, PT, PT, -R8, RZ, RZ ;  /* 0x000000ff08097210 */ /* 0x000fe20007ffe1ff */
[--C-:B------:R-:W-:Y:S02]  /*4990*/  IMAD.MOV R12, RZ, RZ, -R2.reuse ;  /* 0x000000ffff0c7224 */ /* 0x100fe400078e0a02 */
[----:B------:R-:W-:Y:S02]  /*49a0*/  @!P0 IMAD R8, R13, R40, R2 ;  /* 0x000000280d088224 */ /* 0x000fe400078e0202 */
[----:B------:R-:W-:Y:S02]  /*49b0*/  @!P0 IMAD.MOV.U32 R2, RZ, RZ, R0 ;  /* 0x000000ffff028224 */ /* 0x000fe400078e0000 */
[----:B------:R-:W-:Y:S02]  /*49c0*/  IMAD R11, R3, R12, R11 ;  /* 0x0000000c030b7224 */ /* 0x000fe400078e020b */
[----:B------:R-:W-:Y:S02]  /*49d0*/  IMAD R10, R6, R9, R10 ;  /* 0x00000009060a7224 */ /* 0x000fe400078e020a */
[----:B------:R-:W-:Y:S02]  /*49e0*/  IMAD R11, R2, R3, R11 ;  /* 0x00000003020b7224 */ /* 0x000fe400078e020b */
[----:B------:R-:W-:Y:S02]  /*49f0*/  IMAD R10, R8, R6, R10 ;  /* 0x00000006080a7224 */ /* 0x000fe400078e020a */
.L_x_87:
[----:B------:R-:W-:Y:S05]  /*4a00*/  BRA.U UP1, `(.L_x_88) ;  /* 0x0000000101107547 */ /* 0x000fea000b800000 */
[----:B------:R-:W-:Y:S04]  /*4a10*/  MOV R2, UR6 ;  /* 0x0000000600027c02 */ /* 0x000fe80008000f00 */
[----:B------:R-:W-:Y:S04]  /*4a20*/  SHF.L.U32 R2, R2, 0x1f, RZ ;  /* 0x0000001f02027819 */ /* 0x000fe800000006ff */
[----:B------:R-:W2:Y:S02]  /*4a30*/  SYNCS.PHASECHK.TRANS64.TRYWAIT P0, [UR7+0x88], R2 ;  /* 0x00008802ff0075a7 */ /* 0x000ea40008001107 */
[----:B--2---:R-:W-:Y:S05]  /*4a40*/  @!P0 BRA `(.L_x_89) ;  /* 0x0000005800188947 */ /* 0x004fea0003800000 */
.L_x_88:
[----:B------:R-:W-:Y:S02]  /*4a50*/  R2UR UR42, R15 ;  /* 0x000000000f2a72ca */ /* 0x000fe400000e0000 */
[----:B------:R-:W-:Y:S02]  /*4a60*/  R2UR UR43, R14 ;  /* 0x000000000e2b72ca */ /* 0x000fe400000e0000 */
[----:B------:R-:W-:Y:S02]  /*4a70*/  ISETP.NE.U32.AND P2, PT, RZ, UR4, PT ;  /* 0x00000004ff007c0c */ /* 0x000fe4000bf45070 */
[----:B------:R-:W-:Y:S02]  /*4a80*/  SHF.L.U32 R14, R29, 0x1f, RZ ;  /* 0x0000001f1d0e7819 */ /* 0x000fe400000006ff */
[----:B------:R-:W-:Y:S05]  /*4a90*/  ISETP.NE.AND.EX P2, PT, RZ, UR5, PT, P2 ;  /* 0x00000005ff007c0c */ /* 0x000fea000bf45320 */
[----:B------:R-:W-:Y:S02]  /*4aa0*/  USHF.L.U32 UR42, UR42, 0x8, URZ ;  /* 0x000000082a2a7899 */ /* 0x000fe400080006ff */
[----:B------:R-:W-:Y:S01]  /*4ab0*/  USHF.L.U32 UR43, UR43, 0x6, URZ ;  /* 0x000000062b2b7899 */ /* 0x000fe200080006ff */
[----:B------:R-:W-:Y:S11]  /*4ac0*/  BRA.U !UP4, `(.L_x_90) ;  /* 0x000000010c347547 */ /* 0x000ff6000b800000 */
[----:B------:R-:W-:Y:S01]  /*4ad0*/  UPLOP3.LUT UP0, UPT, UPT, UPT, UP3, 0x80, 0x8 ;  /* 0x000000000008789c */ /* 0x000fe20003f0f030 */
[----:B--2---:R-:W-:Y:S02]  /*4ae0*/  HFMA2 R0, -RZ, RZ, 0, 5.9604644775390625e-08 ;  /* 0x00000001ff007431 */ /* 0x004fe400000001ff */
[----:B------:R-:W-:Y:S03]  /*4af0*/  IMAD.MOV.U32 R92, RZ, RZ, 0x1 ;  /* 0x00000001ff5c7424 */ /* 0x000fe600078e00ff */
[----:B------:R-:W-:Y:S05]  /*4b00*/  PLOP3.LUT P0, PT, PT, PT, UP0, 0x80, 0x8 ;  /* 0x000000000008781c */ /* 0x000fea0003f0f008 */
[----:B------:R-:W2:Y:S01]  /*4b10*/  @UP0 LDCU.64 UR10, c[0x0][0x888] ;  /* 0x00011100ff0a07ac */ /* 0x000ea20008000a00 */
[----:B------:R-:W-:Y:S07]  /*4b20*/  @UP0 UIMAD UR8, UR36, UR4, URZ ;  /* 0x00000004240802a4 */ /* 0x000fee000f8e02ff */
[----:B------:R-:W-:Y:S01]  /*4b30*/  @!P0 PRMT R92, R0, 0x7610, R92 ;  /* 0x00007610005c8816 */ /* 0x000fe2000000005c */
[----:B--2---:R-:W-:Y:S03]  /*4b40*/  @UP0 UIMAD.WIDE UR10, UR8, 0x4, UR10 ;  /* 0x00000004080a08a5 */ /* 0x004fe6000f8e020a */
[----:B------:R-:W2:Y:S03]  /*4b50*/  @!UP0 LDCU UR8, c[0x0][0x880] ;  /* 0x00011000ff0887ac */ /* 0x000ea60008000800 */
[----:B------:R-:W-:Y:S01]  /*4b60*/  IMAD.U32 R8, RZ, RZ, UR10 ;  /* 0x0000000aff087e24 */ /* 0x000fe2000f8e00ff */
[----:B------:R-:W-:Y:S05]  /*4b70*/  MOV R9, UR11 ;  /* 0x0000000b00097c02 */ /* 0x000fea0008000f00 */
[----:B-----5:R4:W5:Y:S02]  /*4b80*/  @P0 LDG.E R49, desc[UR46][R8.64] ;  /* 0x0000002e08310981 */ /* 0x020964000c1e1900 */
[----:B--2-4-:R-:W-:Y:S07]  /*4b90*/  @!P0 IMAD.U32 R49, RZ, RZ, UR8 ;  /* 0x00000008ff318e24 */ /* 0x014fee000f8e00ff */
.L_x_90:
[----:B-----5:R-:W-:Y:S01]  /*4ba0*/  @!P2 FSETP.EQ.AND P0, PT, R49, RZ, PT ;  /* 0x000000ff3100a20b */ /* 0x020fe20003f02000 */
[----:B------:R-:W-:Y:S01]  /*4bb0*/  @!UPT UIADD3 URZ, UPT, UPT, URZ, URZ, URZ ;  /* 0x000000fffffff290 */ /* 0x000fe2000fffe0ff */
[----:B------:R-:W-:Y:S11]  /*4bc0*/  @!P2 BRA `(.L_x_91) ;  /* 0x000000000014a947 */ /* 0x000ff60003800000 */
[----:B------:R-:W-:Y:S02]  /*4bd0*/  LOP3.LUT P2, RZ, R92, 0xff, RZ, 0xc0, !PT ;  /* 0x000000ff5cff7812 */ /* 0x000fe4000784c0ff */
[----:B------:R-:W-:Y:S04]  /*4be0*/  PLOP3.LUT P0, PT, PT, PT, UP0, 0x80, 0x8 ;  /* 0x000000000008781c */ /* 0x000fe80003f0f008 */
[----:B------:R-:W-:Y:S07]  /*4bf0*/  PLOP3.LUT P0, PT, P0, PT, PT, 0x8, 0x80 ;  /* 0x000000000080781c */ /* 0x000fee000070e170 */
[----:B------:R-:W-:Y:S11]  /*4c00*/  @P2 FSETP.EQ.AND P0, PT, R49, RZ, PT ;  /* 0x000000ff3100220b */ /* 0x000ff60003f02000 */
[----:B------:R-:W-:Y:S02]  /*4c10*/  @!UPT UIADD3 URZ, UPT, UPT, URZ, URZ, URZ ;  /* 0x000000fffffff290 */ /* 0x000fe4000fffe0ff */
.L_x_91:
[----:B------:R-:W4:Y:S01]  /*4c20*/  SYNCS.PHASECHK.TRANS64.TRYWAIT P2, [UR7+0x60], R14 ;  /* 0x0000600eff0075a7 */ /* 0x000f220008041107 */
[----:B------:R-:W-:Y:S04]  /*4c30*/  ELECT P4, URZ, PT ;  /* 0x0000000000ff782f */ /* 0x000fe80003880000 */
[----:B------:R-:W-:Y:S11]  /*4c40*/  PLOP3.LUT P4, PT, P0, P4, PT, 0xf2, 0x2f ;  /* 0x00000000002f781c */ /* 0x000ff60000789e72 */
[----:B------:R-:W-:Y:S02]  /*4c50*/  @!UPT UIADD3 URZ, UPT, UPT, URZ, URZ, URZ ;  /* 0x000000fffffff290 */ /* 0x000fe4000fffe0ff */
[----:B-1----:R-:W-:Y:S05]  /*4c60*/  @!P4 IADD3 R8, P0, PT, R30, 0x580, RZ ;  /* 0x000005801e08c810 */ /* 0x002fea0007f1e0ff */
[----:B--2---:R-:W-:Y:S01]  /*4c70*/  @!P4 IMAD.X R2, RZ, RZ, R31, P0 ;  /* 0x000000ffff02c224 */ /* 0x004fe200000e061f */
[----:B----4-:R-:W-:Y:S07]  /*4c80*/  @!P2 BRA `(.L_x_92) ;  /* 0x0000005400a0a947 */ /* 0x010fee0003800000 */
.L_x_182:
[----:B------:R-:W-:Y:S01]  /*4c90*/  @!P4 R2UR UR9, R8 ;  /* 0x000000000809c2ca */ /* 0x000fe200000e0000 */
[----:B------:R-:W-:Y:S01]  /*4ca0*/  VOTEU.ALL UP1, P4 ;  /* 0x0000000000ff7886 */ /* 0x000fe20002020000 */
[----:B------:R-:W-:Y:S01]  /*4cb0*/  @!P4 R2UR UR8, R2 ;  /* 0x000000000208c2ca */ /* 0x000fe200000e0000 */
[----:B------:R-:W-:Y:S01]  /*4cc0*/  VOTEU.ALL UP2, P4 ;  /* 0x0000000000ff7886 */ /* 0x000fe20002040000 */
[----:B------:R-:W-:Y:S01]  /*4cd0*/  UMOV UR16, 0x0 ;  /* 0x0000000000107882 */ /* 0x000fe20000000000 */
[----:B------:R-:W-:Y:S01]  /*4ce0*/  UMOV UR17, 0x10000000 ;  /* 0x1000000000117882 */ /* 0x000fe20000000000 */
[----:B------:R-:W-:Y:S01]  /*4cf0*/  @!UP1 UIADD3 UR40, UPT, UPT, UR7, 0x200, URZ ;  /* 0x0000020007289890 */ /* 0x000fe2000fffe0ff */
[----:B-1----:R-:W-:Y:S01]  /*4d00*/  @!P4 IMAD.MOV.U32 R0, RZ, RZ, 0x2000 ;  /* 0x00002000ff00c424 */ /* 0x002fe200078e00ff */
[----:B------:R-:W-:Y:S01]  /*4d10*/  UMOV UR44, UR36 ;  /* 0x00000024002c7c82 */ /* 0x000fe20008000000 */
[----:B------:R-:W-:Y:S01]  /*4d20*/  @!UP1 UIADD3 UR10, UPT, UPT, UR42, 0x80, URZ ;  /* 0x000000802a0a9890 */ /* 0x000fe2000fffe0ff */
[----:B------:R-:W-:Y:S01]  /*4d30*/  UMOV UR11, UR43 ;  /* 0x0000002b000b7c82 */ /* 0x000fe20008000000 */
[----:B------:R-:W-:Y:S02]  /*4d40*/  UMOV UR12, UR36 ;  /* 0x00000024000c7c82 */ /* 0x000fe40008000000 */
[----:B------:R-:W-:Y:S01]  /*4d50*/  IMAD.U32 R8, RZ, RZ, UR9 ;  /* 0x00000009ff087e24 */ /* 0x000fe2000f8e00ff */
[----:B------:R-:W-:Y:S01]  /*4d60*/  UMOV UR9, UR41 ;  /* 0x0000002900097c82 */ /* 0x000fe20008000000 */
[----:B------:R-:W-:Y:S01]  /*4d70*/  IMAD.U32 R9, RZ, RZ, UR8 ;  /* 0x00000008ff097e24 */ /* 0x000fe2000f8e00ff */
[----:B------:R-:W-:Y:S02]  /*4d80*/  @!UP1 UIADD3 UR8, UPT, UPT, UR7, 0x1200, URZ ;  /* 0x0000120007089890 */ /* 0x000fe4000fffe0ff */
[----:B------:R-:W-:Y:S01]  /*4d90*/  @!P4 R2UR UR18, R8 ;  /* 0x000000000812c2ca */ /* 0x000fe200000e0000 */
[----:B------:R-:W-:Y:S01]  /*4da0*/  VOTEU.ALL UP1, P4 ;  /* 0x0000000000ff7886 */ /* 0x000fe20002020000 */
[----:B------:R-:W-:Y:S01]  /*4db0*/  @!P4 R2UR UR19, R9 ;  /* 0x000000000913c2ca */ /* 0x000fe200000e0000 */
[----:B------:R-:W-:Y:S01]  /*4dc0*/  UPRMT UR14, UR37, 0x654, UR41 ;  /* 0x00000654250e7896 */ /* 0x000fe20008000029 */
[----:B------:R-:W-:Y:S05]  /*4dd0*/  @!P4 IADD3 R8, P0, PT, R30, 0x580, RZ ;  /* 0x000005801e08c810 */ /* 0x000fea0007f1e0ff */
[----:B------:R-:W-:Y:S06]  /*4de0*/  @!P4 IMAD.X R2, RZ, RZ, R31, P0 ;  /* 0x000000ffff02c224 */ /* 0x000fec00000e061f */
[----:B------:R1:W-:Y:S01]  /*4df0*/  @!UP2 UTMALDG.3D [UR40], [UR18], desc[UR16] ;  /* 0x000010281200a5b4 */ /* 0x0003e20008011000 */
[----:B------:R1:W-:Y:S01]  /*4e00*/  @!UP1 UTMALDG.3D [UR8], [UR18], desc[UR16] ;  /* 0x00001008120095b4 */ /* 0x0003e20008011000 */
[----:B------:R1:W-:Y:S01]  /*4e10*/  @!P4 SYNCS.ARRIVE.TRANS64.RED.A0TR RZ, [UR7+0x40], R0 ;  /* 0x00004000ffffc9a7 */ /* 0x0003e20008300407 */
[----:B------:R-:W-:Y:S01]  /*4e20*/  SYNCS.ARRIVE.TRANS64.RED.A1T0 RZ, [UR14], RZ ;  /* 0x000000ffffff79a7 */ /* 0x000fe2000810040e */
[----:B------:R-:W2:Y:S02]  /*4e30*/  SYNCS.PHASECHK.TRANS64.TRYWAIT P2, [UR7+0x68], R14 ;  /* 0x0000680eff0075a7 */ /* 0x000ea40008041107 */
[----:B-12---:R-:W-:Y:S05]  /*4e40*/  @!P2 BRA `(.L_x_93) ;  /* 0x000000540048a947 */ /* 0x006fea0003800000 */
.L_x_184:
        /* <DEDUP_REMOVED lines=8> */
[----:B------:R-:W-:Y:S01]  /*4ed0*/  @!UP1 UIADD3 UR32, UPT, UPT, UR7, 0x2200, URZ ;  /* 0x0000220007209890 */ /* 0x000fe2000fffe0ff */
[----:B------:R-:W-:Y:S01]  /*4ee0*/  UMOV UR35, UR43 ;  /* 0x0000002b00237c82 */ /* 0x000fe20008000000 */
[----:B------:R-:W-:Y:S03]  /*4ef0*/  @!UP1 UIADD3 UR10, UPT, UPT, UR42, 0xa0, URZ ;  /* 0x000000a02a0a9890 */ /* 0x000fe6000fffe0ff */
[----:B------:R-:W-:Y:S01]  /*4f00*/  IMAD.U32 R8, RZ, RZ, UR9 ;  /* 0x00000009ff087e24 */ /* 0x000fe2000f8e00ff */
[----:B------:R-:W-:Y:S01]  /*4f10*/  UMOV UR9, UR33 ;  /* 0x0000002100097c82 */ /* 0x000fe20008000000 */
[----:B------:R-:W-:Y:S01]  /*4f20*/  IMAD.U32 R9, RZ, RZ, UR8 ;  /* 0x00000008ff097e24 */ /* 0x000fe2000f8e00ff */
[----:B------:R-:W-:Y:S02]  /*4f30*/  @!UP1 UIADD3 UR8, UPT, UPT, UR7, 0x3200, URZ ;  /* 0x0000320007089890 */ /* 0x000fe4000fffe0ff */
[----:B------:R-:W-:Y:S01]  /*4f40*/  @!P4 R2UR UR18, R8 ;  /* 0x000000000812c2ca */ /* 0x000fe200000e0000 */
[----:B------:R-:W-:Y:S01]  /*4f50*/  VOTEU.ALL UP1, P4 ;  /* 0x0000000000ff7886 */ /* 0x000fe20002020000 */
[----:B------:R-:W-:Y:S01]  /*4f60*/  @!P4 R2UR UR19, R9 ;  /* 0x000000000913c2ca */ /* 0x000fe200000e0000 */
[----:B------:R-:W-:Y:S01]  /*4f70*/  UMOV UR11, UR43 ;  /* 0x0000002b000b7c82 */ /* 0x000fe20008000000 */
[----:B------:R-:W-:Y:S01]  /*4f80*/  UMOV UR12, UR36 ;  /* 0x00000024000c7c82 */ /* 0x000fe20008000000 */
[----:B------:R-:W-:Y:S01]  /*4f90*/  UPRMT UR14, UR37, 0x654, UR33 ;  /* 0x00000654250e7896 */ /* 0x000fe20008000021 */
[----:B------:R-:W-:Y:S05]  /*4fa0*/  @!P4 IADD3 R8, P0, PT, R30, 0x580, RZ ;  /* 0x000005801e08c810 */ /* 0x000fea0007f1e0ff */
[----:B------:R-:W-:Y:S04]  /*4fb0*/  @!P4 IMAD.X R2, RZ, RZ, R31, P0 ;  /* 0x000000ffff02c224 */ /* 0x000fe800000e061f */
[----:B------:R1:W-:Y:S01]  /*4fc0*/  @!UP2 UTMALDG.3D [UR32], [UR18], desc[UR16] ;  /* 0x000010201200a5b4 */ /* 0x0003e20008011000 */
[----:B------:R1:W-:Y:S01]  /*4fd0*/  @!UP1 UTMALDG.3D [UR8], [UR18], desc[UR16] ;  /* 0x00001008120095b4 */ /* 0x0003e20008011000 */
[----:B------:R1:W-:Y:S01]  /*4fe0*/  @!P4 SYNCS.ARRIVE.TRANS64.RED.A0TR RZ, [UR7+0x48], R0 ;  /* 0x00004800ffffc9a7 */ /* 0x0003e20008300407 */
[----:B------:R-:W-:Y:S01]  /*4ff0*/  SYNCS.ARRIVE.TRANS64.RED.A1T0 RZ, [UR14], RZ ;  /* 0x000000ffffff79a7 */ /* 0x000fe2000810040e */
[----:B------:R-:W2:Y:S02]  /*5000*/  SYNCS.PHASECHK.TRANS64.TRYWAIT P2, [UR7+0x70], R14 ;  /* 0x0000700eff0075a7 */ /* 0x000ea40008041107 */
[----:B-12---:R-:W-:Y:S05]  /*5010*/  @!P2 BRA `(.L_x_94) ;  /* 0x0000005000eca947 */ /* 0x006fea0003800000 */
.L_x_186:
[----:B------:R-:W2:Y:S01]  /*5020*/  LDC.64 R12, c[0x0][0xb18] ;  /* 0x0002c600ff0c7b82 */ /* 0x000ea20000000a00 */
[----:B------:R-:W-:Y:S01]  /*5030*/  @!P4 R2UR UR8, R2 ;  /* 0x000000000208c2ca */ /* 0x000fe200000e0000 */
[----:B------:R-:W-:Y:S01]  /*5040*/  VOTEU.ALL UP1, P4 ;  /* 0x0000000000ff7886 */ /* 0x000fe20002020000 */
[----:B------:R-:W-:Y:S01]  /*5050*/  @!P4 R2UR UR9, R8 ;  /* 0x000000000809c2ca */ /* 0x000fe200000e0000 */
[----:B------:R-:W-:Y:S01]  /*5060*/  VOTEU.ALL UP2, P4 ;  /* 0x0000000000ff7886 */ /* 0x000fe20002040000 */
[----:B------:R-:W-:Y:S03]  /*5070*/  UMOV UR16, 0x0 ;  /* 0x0000000000107882 */ /* 0x000fe60000000000 */
[----:B------:R-:W4:Y:S01]  /*5080*/  @!P1 LDC R2, c[0x0][0xb0c] ;  /* 0x0002c300ff029b82 */ /* 0x000f220000000800 */
[----:B------:R-:W-:Y:S01]  /*5090*/  @!UP1 UIADD3 UR26, UPT, UPT, UR42, 0x40, URZ ;  /* 0x000000402a1a9890 */ /* 0x000fe2000fffe0ff */
[----:B-1----:R-:W-:Y:S01]  /*50a0*/  @!P4 IMAD.MOV.U32 R0, RZ, RZ, 0x2000 ;  /* 0x00002000ff00c424 */ /* 0x002fe200078e00ff */
[----:B------:R-:W-:Y:S01]  /*50b0*/  @!UP1 UIADD3 UR24, UPT, UPT, UR7, 0x4200, URZ ;  /* 0x0000420007189890 */ /* 0x000fe2000fffe0ff */
[----:B------:R-:W-:Y:S01]  /*50c0*/  @P3 SHF.R.U32.HI R26, RZ, 0x10, R21 ;  /* 0x00000010ff1a3819 */ /* 0x000fe20000011615 */
[----:B------:R-:W-:Y:S01]  /*50d0*/  UMOV UR17, 0x10000000 ;  /* 0x1000000000117882 */ /* 0x000fe20000000000 */
[----:B------:R-:W-:Y:S01]  /*50e0*/  UMOV UR27, UR43 ;  /* 0x0000002b001b7c82 */ /* 0x000fe20008000000 */
[----:B------:R-:W-:Y:S01]  /*50f0*/  UMOV UR28, UR36 ;  /* 0x00000024001c7c82 */ /* 0x000fe20008000000 */
[----:B------:R-:W-:Y:S01]  /*5100*/  IMAD.U32 R9, RZ, RZ, UR8 ;  /* 0x00000008ff097e24 */ /* 0x000fe2000f8e00ff */
[----:B------:R-:W-:Y:S01]  /*5110*/  @!UP1 UIADD3 UR10, UPT, UPT, UR42, 0xc0, URZ ;  /* 0x000000c02a0a9890 */ /* 0x000fe2000fffe0ff */
[----:B------:R-:W-:Y:S01]  /*5120*/  IMAD.U32 R8, RZ, RZ, UR9 ;  /* 0x00000009ff087e24 */ /* 0x000fe2000f8e00ff */
[----:B------:R-:W-:Y:S01]  /*5130*/  @!UP1 UIADD3 UR8, UPT, UPT, UR7, 0x5200, URZ ;  /* 0x0000520007089890 */ /* 0x000fe2000fffe0ff */
[----:B------:R-:W-:Y:S01]  /*5140*/  VIADD R28, R28, 0x1 ;  /* 0x000000011c1c7836 */ /* 0x000fe20000000000 */
[----:B------:R-:W-:Y:S01]  /*5150*/  @!P4 R2UR UR19, R9 ;  /* 0x000000000913c2ca */ /* 0x000fe200000e0000 */
[----:B------:R-:W-:Y:S01]  /*5160*/  VOTEU.ALL UP1, P4 ;  /* 0x0000000000ff7886 */ /* 0x000fe20002020000 */
[----:B------:R-:W-:Y:S01]  /*5170*/  @!P4 R2UR UR18, R8 ;  /* 0x000000000812c2ca */ /* 0x000fe200000e0000 */
[----:B------:R-:W-:Y:S01]  /*5180*/  UMOV UR9, UR25 ;  /* 0x0000001900097c82 */ /* 0x000fe20008000000 */
[----:B------:R-:W1:Y:S01]  /*5190*/  LDC.64 R8, c[0x0][0xb10] ;  /* 0x0002c400ff087b82 */ /* 0x000e620000000a00 */
[----:B------:R-:W-:Y:S01]  /*51a0*/  UMOV UR11, UR43 ;  /* 0x0000002b000b7c82 */ /* 0x000fe20008000000 */
[----:B------:R-:W-:Y:S01]  /*51b0*/  UMOV UR12, UR36 ;  /* 0x00000024000c7c82 */ /* 0x000fe20008000000 */
[----:B------:R-:W-:Y:S08]  /*51c0*/  UPRMT UR14, UR37, 0x654, UR25 ;  /* 0x00000654250e7896 */ /* 0x000ff00008000019 */
[----:B------:R1:W-:Y:S01]  /*51d0*/  @!UP2 UTMALDG.3D [UR24], [UR18], desc[UR16] ;  /* 0x000010181200a5b4 */ /* 0x0003e20008011000 */
[----:B------:R1:W-:Y:S01]  /*51e0*/  @!UP1 UTMALDG.3D [UR8], [UR18], desc[UR16] ;  /* 0x00001008120095b4 */ /* 0x0003e20008011000 */
[----:B------:R5:W-:Y:S01]  /*51f0*/  @!P4 SYNCS.ARRIVE.TRANS64.RED.A0TR RZ, [UR7+0x50], R0 ;  /* 0x00005000ffffc9a7 */ /* 0x000be20008300407 */
[C---:B-1----:R-:W-:Y:S01]  /*5200*/  @!P1 IMAD.HI.U32 R8, R11.reuse, R8, RZ ;  /* 0x000000080b089227 */ /* 0x042fe200078e00ff */
[----:B--2---:R-:W-:Y:S02]  /*5210*/  @!P1 ISETP.NE.AND P0, PT, R12, 0x1, PT ;  /* 0x000000010c00980c */ /* 0x004fe40003f05270 */
[----:B----4-:R-:W-:Y:S01]  /*5220*/  @!P1 ISETP.NE.AND P2, PT, R2, 0x1, PT ;  /* 0x000000010200980c */ /* 0x010fe20003f45270 */
[C---:B------:R-:W-:Y:S01]  /*5230*/  @!P1 IMAD.HI.U32 R13, R10.reuse, R13, RZ ;  /* 0x0000000d0a0d9227 */ /* 0x040fe200078e00ff */
[----:B------:R-:W-:Y:S04]  /*5240*/  @!P1 SHF.R.U32.HI R8, RZ, R9, R8 ;  /* 0x00000009ff089219 */ /* 0x000fe80000011608 */
[----:B------:R-:W-:Y:S01]  /*5250*/  @!P1 SEL R8, R11, R8, !P2 ;  /* 0x000000080b089207 */ /* 0x000fe20005000000 */
[----:B------:R-:W-:Y:S01]  /*5260*/  SYNCS.ARRIVE.TRANS64.RED.A1T0 RZ, [UR14], RZ ;  /* 0x000000ffffff79a7 */ /* 0x000fe2000810040e */
[----:B------:R-:W1:Y:S01]  /*5270*/  SYNCS.PHASECHK.TRANS64.TRYWAIT P5, [UR7+0x78], R14 ;  /* 0x0000780eff0075a7 */ /* 0x000e6200080a1107 */
[----:B-----5:R-:W2:Y:S02]  /*5280*/  @!P1 LDC R0, c[0x0][0xb20] ;  /* 0x0002c800ff009b82 */ /* 0x020ea40000000800 */
[----:B--2---:R-:W-:Y:S04]  /*5290*/  @!P1 SHF.R.U32.HI R0, RZ, R0, R13 ;  /* 0x00000000ff009219 */ /* 0x004fe8000001160d */
[----:B------:R-:W-:Y:S05]  /*52a0*/  @!P1 SEL R9, R10, R0, !P0 ;  /* 0x000000000a099207 */ /* 0x000fea0004000000 */
[----:B------:R-:W-:Y:S02]  /*52b0*/  @!P1 IMAD.IADD R0, R9, 0x1, -R8 ;  /* 0x0000000109009824 */ /* 0x000fe400078e0a08 */
[----:B------:R-:W-:Y:S02]  /*52c0*/  @!P1 IMAD.IADD R8, R8, 0x1, -R9 ;  /* 0x0000000108089824 */ /* 0x000fe400078e0a09 */
[----:B------:R-:W-:Y:S02]  /*52d0*/  @!P1 IMAD R11, R0, R2, R11 ;  /* 0x00000002000b9224 */ /* 0x000fe400078e020b */
[----:B------:R-:W-:Y:S01]  /*52e0*/  @!P1 IMAD R10, R8, R12, R10 ;  /* 0x0000000c080a9224 */ /* 0x000fe200078e020a */
[----:B-1----:R-:W-:Y:S06]  /*52f0*/  @!P5 BRA `(.L_x_95) ;  /* 0x00000050004cd947 */ /* 0x002fec0003800000 */
.L_x_188:
[----:B------:R-:W-:Y:S01]  /*5300*/  @!P4 IADD3 R2, P0, PT, R30, 0x580, RZ ;  /* 0x000005801e02c810 */ /* 0x000fe20007f1e0ff */
[----:B------:R-:W-:Y:S01]  /*5310*/  VOTEU.ALL UP1, P4 ;  /* 0x0000000000ff7886 */ /* 0x000fe20002020000 */
[----:B------:R-:W-:Y:S01]  /*5320*/  VOTEU.ALL UP2, P4 ;  /* 0x0000000000ff7886 */ /* 0x000fe20002040000 */
[----:B------:R-:W-:Y:S01]  /*5330*/  UMOV UR14, 0x0 ;  /* 0x00000000000e7882 */ /* 0x000fe20000000000 */
[----:B------:R-:W-:Y:S01]  /*5340*/  @!P4 R2UR UR9, R2 ;  /* 0x000000000209c2ca */ /* 0x000fe200000e0000 */
[----:B-1----:R-:W-:Y:S01]  /*5350*/  @!P4 IMAD.X R0, RZ, RZ, R31, P0 ;  /* 0x000000ffff00c224 */ /* 0x002fe200000e061f */
[----:B------:R-:W-:Y:S01]  /*5360*/  @!UP1 UIADD3 UR17, UPT, UPT, UR7, 0x58, URZ ;  /* 0x0000005807119890 */ /* 0x000fe2000fffe0ff */
[----:B------:R-:W-:Y:S01]  /*5370*/  ISETP.NE.AND P0, PT, R28, 0x2, PT ;  /* 0x000000021c00780c */ /* 0x000fe20003f05270 */
[----:B------:R-:W-:Y:S01]  /*5380*/  @!UP1 UIADD3 UR18, UPT, UPT, UR42, 0x60, URZ ;  /* 0x000000602a129890 */ /* 0x000fe2000fffe0ff */
[----:B------:R-:W-:Y:S01]  /*5390*/  LOP3.LUT R29, R29, 0x1, RZ, 0x3c, !PT ;  /* 0x000000011d1d7812 */ /* 0x000fe200078e3cff */
[----:B------:R-:W-:Y:S01]  /*53a0*/  @!UP1 UIADD3 UR16, UPT, UPT, UR7, 0x6200, URZ ;  /* 0x0000620007109890 */ /* 0x000fe2000fffe0ff */
[----:B------:R-:W-:Y:S01]  /*53b0*/  @!P4 R2UR UR8, R0 ;  /* 0x000000000008c2ca */ /* 0x000fe200000e0000 */
[----:B------:R-:W-:Y:S01]  /*53c0*/  UMOV UR15, 0x10000000 ;  /* 0x10000000000f7882 */ /* 0x000fe20000000000 */
[----:B------:R-:W-:Y:S01]  /*53d0*/  UMOV UR19, UR43 ;  /* 0x0000002b00137c82 */ /* 0x000fe20008000000 */
[----:B------:R-:W-:Y:S01]  /*53e0*/  UMOV UR20, UR36 ;  /* 0x0000002400147c82 */ /* 0x000fe20008000000 */
[----:B------:R-:W-:Y:S01]  /*53f0*/  @!UP1 UIADD3 UR10, UPT, UPT, UR42, 0xe0, URZ ;  /* 0x000000e02a0a9890 */ /* 0x000fe2000fffe0ff */
[----:B------:R-:W-:Y:S01]  /*5400*/  SEL R0, RZ, 0x1, P0 ;  /* 0x00000001ff007807 */ /* 0x000fe20000000000 */
[----:B------:R-:W-:Y:S01]  /*5410*/  IMAD.U32 R8, RZ, RZ, UR9 ;  /* 0x00000009ff087e24 */ /* 0x000fe2000f8e00ff */
[----:B------:R-:W-:Y:S01]  /*5420*/  UMOV UR11, UR43 ;  /* 0x0000002b000b7c82 */ /* 0x000fe20008000000 */
[----:B------:R-:W-:Y:S01]  /*5430*/  UMOV UR12, UR36 ;  /* 0x00000024000c7c82 */ /* 0x000fe20008000000 */
[----:B------:R-:W-:Y:S01]  /*5440*/  UMOV UR9, UR17 ;  /* 0x0000001100097c82 */ /* 0x000fe20008000000 */
[----:B------:R-:W-:Y:S01]  /*5450*/  @P3 R2UR UR36, R26 ;  /* 0x000000001a2432ca */ /* 0x000fe200000e0000 */
[----:B------:R-:W-:Y:S01]  /*5460*/  IMAD.IADD R15, R10, 0x1, R90 ;  /* 0x000000010a0f7824 */ /* 0x000fe200078e025a */
[----:B------:R-:W-:Y:S01]  /*5470*/  @!P4 R2UR UR22, R8 ;  /* 0x000000000816c2ca */ /* 0x000fe200000e0000 */
[----:B------:R-:W-:Y:S01]  /*5480*/  IMAD.U32 R9, RZ, RZ, UR8 ;  /* 0x00000008ff097e24 */ /* 0x000fe2000f8e00ff */
[----:B------:R-:W-:Y:S01]  /*5490*/  @!UP1 UIADD3 UR8, UPT, UPT, UR7, 0x7200, URZ ;  /* 0x0000720007089890 */ /* 0x000fe2000fffe0ff */
[----:B------:R-:W-:Y:S01]  /*54a0*/  LOP3.LUT R27, R27, R0, RZ, 0x3c, !PT ;  /* 0x000000001b1b7212 */ /* 0x000fe200078e3cff */
[----:B------:R-:W-:Y:S01]  /*54b0*/  VOTEU.ALL UP1, P4 ;  /* 0x0000000000ff7886 */ /* 0x000fe20002020000 */
[----:B------:R-:W-:Y:S01]  /*54c0*/  IMAD.IADD R14, R11, 0x1, R91 ;  /* 0x000000010b0e7824 */ /* 0x000fe200078e025b */
[----:B------:R-:W-:Y:S02]  /*54d0*/  @!P4 R2UR UR23, R9 ;  /* 0x000000000917c2ca */ /* 0x000fe400000e0000 */
[----:B------:R-:W-:Y:S11]  /*54e0*/  SEL R28, R28, RZ, P0 ;  /* 0x000000ff1c1c7207 */ /* 0x000ff60000000000 */
[----:B------:R2:W-:Y:S01]  /*54f0*/  @!UP2 UTMALDG.3D [UR16], [UR22], desc[UR14] ;  /* 0x00000e101600a5b4 */ /* 0x0005e20008011000 */
[----:B------:R2:W-:Y:S01]  /*5500*/  @!UP1 UTMALDG.3D [UR8], [UR22], desc[UR14] ;  /* 0x00000e08160095b4 */ /* 0x0005e20008011000 */
[----:B------:R2:W-:Y:S01]  /*5510*/  @!P4 SYNCS.ARRIVE.TRANS64.RED.A0TR RZ, [UR7+0x58], R25 ;  /* 0x00005819ffffc9a7 */ /* 0x0005e20008300407 */
[----:B------:R-:W-:Y:S01]  /*5520*/  UPLOP3.LUT UP1, UPT, UPT, UPT, UPT, 0x80, 0x8 ;  /* 0x000000000008789c */ /* 0x000fe20003f2f070 */
[----:B------:R-:W-:Y:S01]  /*5530*/  SYNCS.ARRIVE.TRANS64.RED.A1T0 RZ, [UR13], RZ ;  /* 0x000000ffffff79a7 */ /* 0x000fe2000810040d */
[----:B------:R-:W-:Y:S09]  /*5540*/  @P3 BRA `(.L_x_96) ;  /* 0xfffffff000343947 */ /* 0x000ff2000383ffff */
[----:B------:R-:W-:-:S04]  /*5550*/  SHF.L.U32 R2, R29, 0x1f, RZ ;  /* 0x0000001f1d027819 */ /* 0x000fc800000006ff */
[----:B------:R-:W1:Y:S02]  /*5560*/  SYNCS.PHASECHK.TRANS64.TRYWAIT P0, [UR7+0x60], R2 ;  /* 0x00006002ff0075a7 */ /* 0x000e640008001107 */
[----:B-1----:R-:W-:Y:S05]  /*5570*/  @!P0 BRA `(.L_x_97) ;  /* 0x0000004c00c48947 */ /* 0x002fea0003800000 */
.L_x_190:
[----:B------:R-:W4:Y:S02]  /*5580*/  SYNCS.PHASECHK.TRANS64.TRYWAIT P0, [UR7+0x68], R2 ;  /* 0x00006802ff0075a7 */ /* 0x000f240008001107 */
[----:B----4-:R-:W-:Y:S05]  /*5590*/  @!P0 BRA `(.L_x_98) ;  /* 0x0000004c00d48947 */ /* 0x010fea0003800000 */
.L_x_192:
[----:B------:R-:W4:Y:S02]  /*55a0*/  SYNCS.PHASECHK.TRANS64.TRYWAIT P0, [UR7+0x70], R2 ;  /* 0x00007002ff0075a7 */ /* 0x000f240008001107 */
[----:B----4-:R-:W-:Y:S05]  /*55b0*/  @!P0 BRA `(.L_x_99) ;  /* 0x0000004c00e48947 */ /* 0x010fea0003800000 */
.L_x_194:
[----:B-1----:R-:W-:-:S07]  /*55c0*/  MOV R0, UR7 ;  /* 0x0000000700007c02 */ /* 0x002fce0008000f00 */
.L_x_100:
[----:B-1----:R-:W-:-:S04]  /*55d0*/  SHF.L.U32 R2, R29, 0x1f, RZ ;  /* 0x0000001f1d027819 */ /* 0x002fc800000006ff */
[----:B------:R1:W4:Y:S03]  /*55e0*/  SYNCS.PHASECHK.TRANS64.TRYWAIT P0, [R0+URZ+0x78], R2 ;  /* 0x00007802000075a7 */ /* 0x00032600080011ff */
[----:B----4-:R-:W-:Y:S05]  /*55f0*/  @!P0 NANOSLEEP.SYNCS 0x989680 ;  /* 0x009896800000895d */ /* 0x010fea0003900000 */
[----:B------:R-:W4:Y:S02]  /*5600*/  @!P0 SYNCS.PHASECHK.TRANS64 P0, [R0+URZ+0x78], R2 ;  /* 0x00007802000085a7 */ /* 0x000f2400080010ff */
[----:B--2-4-:R-:W-:Y:S05]  /*5610*/  @P0 EXIT ;  /* 0x000000000000094d */ /* 0x014fea0003800000 */
[----:B------:R-:W-:Y:S05]  /*5620*/  BRA `(.L_x_100) ;  /* 0xfffffffc00e87947 */ /* 0x000fea000383ffff */
.L_x_85:
[----:B------:R-:W-:-:S06]  /*5630*/  UISETP.GE.AND UP1, UPT, UR10, 0x4, UPT ;  /* 0x000000040a00788c */ /* 0x000fcc000bf26270 */
[----:B------:R-:W-:-:S13]  /*5640*/  PLOP3.LUT P0, PT, PT, PT, UP1, 0x80, 0x8 ;  /* 0x000000000008781c */ /* 0x000fda0003f0f018 */
[----:B------:R-:W-:Y:S05]  /*5650*/  @!P0 EXIT ;  /* 0x000000000000894d */ /* 0x000fea0003800000 */
[----:B------:R-:W-:Y:S01]  /*5660*/  BAR.SYNC.DEFER_BLOCKING 0x6, 0xa0 ;  /* 0x0182800000007b1d */ /* 0x000fe20000010000 */
[C---:B------:R-:W-:Y:S01]  /*5670*/  IMAD.SHL.U32 R4, R105.reuse, 0x20, RZ ;  /* 0x0000002069047824 */ /* 0x040fe200078e00ff */
[C---:B------:R-:W-:Y:S01]  /*5680*/  SHF.L.U32 R3, R96.reuse, 0x15, RZ ;  /* 0x0000001560037819 */ /* 0x040fe200000006ff */
[----:B------:R-:W-:Y:S01]  /*5690*/  IMAD.SHL.U32 R5, R96, 0x400, RZ ;  /* 0x0000040060057824 */ /* 0x000fe200078e00ff */
[C---:B------:R-:W-:Y:S01]  /*56a0*/  LOP3.LUT R106, R105.reuse, 0x60, RZ, 0xc0, !PT ;  /* 0x00000060696a7812 */ /* 0x040fe200078ec0ff */
[C---:B------:R-:W-:Y:S01]  /*56b0*/  IMAD.SHL.U32 R2, R105.reuse, 0x4, RZ ;  /* 0x0000000469027824 */ /* 0x040fe200078e00ff */
[----:B------:R-:W-:Y:S02]  /*56c0*/  UMOV UR48, 0x400 ;  /* 0x0000040000307882 */ /* 0x000fe40000000000 */
[----:B------:R-:W1:Y:S01]  /*56d0*/  LDC R95, c[0x0][0x370] ;  /* 0x0000dc00ff5f7b82 */ /* 0x000e620000000800 */
[----:B------:R-:W-:Y:S01]  /*56e0*/  ULEA UR48, UR37, UR48, 0x18 ;  /* 0x0000003025307291 */ /* 0x000fe2000f8ec0ff */
[C---:B------:R-:W-:Y:S01]  /*56f0*/  LOP3.LUT R104, R4.reuse, 0xb20, RZ, 0xc0, !PT ;  /* 0x00000b2004687812 */ /* 0x040fe200078ec0ff */
[----:B------:R-:W-:Y:S01]  /*5700*/  IMAD.U32 R46, R105, 0x10000, RZ ;  /* 0x00010000692e7824 */ /* 0x000fe200078e00ff */
[----:B------:R-:W-:Y:S01]  /*5710*/  LOP3.LUT R4, R4, 0xc0, RZ, 0xc0, !PT ;  /* 0x000000c004047812 */ /* 0x000fe200078ec0ff */
[----:B------:R-:W-:Y:S01]  /*5720*/  UIADD3 UR4, UPT, UPT, UR48, 0x200, URZ ;  /* 0x0000020030047890 */ /* 0x000fe2000fffe0ff */
[----:B------:R-:W-:Y:S01]  /*5730*/  LOP3.LUT R104, R104, 0x400, R5, 0xf8, !PT ;  /* 0x0000040068687812 */ /* 0x000fe200078ef805 */
[----:B------:R-:W-:Y:S01]  /*5740*/  HFMA2 R45, -RZ, RZ, 0, 0 ;  /* 0x00000000ff2d7431 */ /* 0x000fe200000001ff */
[----:B------:R-:W2:Y:S01]  /*5750*/  LDC R42, c[0x0][0xb0c] ;  /* 0x0002c300ff2a7b82 */ /* 0x000ea20000000800 */
[----:B------:R-:W-:Y:S01]  /*5760*/  LOP3.LUT R2, R4, 0x18, R2, 0xf8, !PT ;  /* 0x0000001804027812 */ /* 0x000fe200078ef802 */
[----:B------:R-:W-:Y:S01]  /*5770*/  IMAD.MOV.U32 R101, RZ, RZ, 0x1 ;  /* 0x00000001ff657424 */ /* 0x000fe200078e00ff */
[----:B------:R-:W-:Y:S01]  /*5780*/  LOP3.LUT R3, R3, 0x200000, RZ, 0xc0, !PT ;  /* 0x0020000003037812 */ /* 0x000fe200078ec0ff */
[----:B------:R-:W-:Y:S01]  /*5790*/  IMAD.MOV.U32 R100, RZ, RZ, RZ ;  /* 0x000000ffff647224 */ /* 0x000fe200078e00ff */
[----:B------:R-:W-:Y:S01]  /*57a0*/  LOP3.LUT R104, R104, R2, RZ, 0xfc, !PT ;  /* 0x0000000268687212 */ /* 0x000fe200078efcff */
[----:B------:R-:W-:Y:S01]  /*57b0*/  IMAD.MOV.U32 R109, RZ, RZ, RZ ;  /* 0x000000ffff6d7224 */ /* 0x000fe200078e00ff */
[----:B------:R-:W-:Y:S01]  /*57c0*/  MOV R97, UR4 ;  /* 0x0000000400617c02 */ /* 0x000fe20008000f00 */
[----:B------:R-:W3:Y:S01]  /*57d0*/  LDC R93, c[0x0][0xb20] ;  /* 0x0002c800ff5d7b82 */ /* 0x000ee20000000800 */
[----:B------:R-:W4:Y:S01]  /*57e0*/  LDS R0, [UR48+0x140] ;  /* 0x00014030ff007984 */ /* 0x000f220008000800 */
[----:B------:R-:W-:Y:S01]  /*57f0*/  LOP3.LUT R103, R105, 0x2, RZ, 0xc0, !PT ;  /* 0x0000000269677812 */ /* 0x000fe200078ec0ff */
[----:B------:R-:W1:Y:S01]  /*5800*/  LDCU.64 UR52, c[0x0][0x348] ;  /* 0x00006900ff3477ac */ /* 0x000e620008000a00 */
[----:B------:R-:W-:Y:S01]  /*5810*/  LOP3.LUT R46, R3, 0x400000, R46, 0xf8, !PT ;  /* 0x00400000032e7812 */ /* 0x000fe200078ef82e */
[----:B------:R-:W-:Y:S01]  /*5820*/  IMAD R104, R104, 0x2, R97 ;  /* 0x0000000268687824 */ /* 0x000fe200078e0261 */
[----:B------:R-:W-:Y:S01]  /*5830*/  LOP3.LUT R105, R105, 0x4, RZ, 0xc0, !PT ;  /* 0x0000000469697812 */ /* 0x000fe200078ec0ff */
[----:B------:R-:W1:Y:S01]  /*5840*/  LDCU.64 UR38, c[0x0][0x888] ;  /* 0x00011100ff2677ac */ /* 0x000e620008000a00 */
[----:B------:R-:W1:Y:S01]  /*5850*/  LDC R41, c[0x0][0xb30] ;  /* 0x0002cc00ff297b82 */ /* 0x000e620000000800 */
[----:B------:R-:W-:Y:S01]  /*5860*/  MOV R99, RZ ;  /* 0x000000ff00637202 */ /* 0x000fe20000000f00 */
[--C-:B------:R-:W-:Y:S01]  /*5870*/  IMAD R103, R103, -0x10, R104.reuse ;  /* 0xfffffff067677824 */ /* 0x100fe200078e0268 */
[----:B------:R-:W1:Y:S01]  /*5880*/  LDCU.64 UR44, c[0x0][0x890] ;  /* 0x00011200ff2c77ac */ /* 0x000e620008000a00 */
[----:B------:R-:W-:Y:S01]  /*5890*/  IMAD R102, R105, -0x10, R104 ;  /* 0xfffffff069667824 */ /* 0x000fe200078e0268 */
[----:B------:R-:W-:-:S03]  /*58a0*/  UMOV UR49, URZ ;  /* 0x000000ff00317c82 */ /* 0x000fc60008000000 */
[----:B------:R-:W1:Y:S01]  /*58b0*/  LDC.64 R88, c[0x0][0xb10] ;  /* 0x0002c400ff587b82 */ /* 0x000e620000000a00 */
[----:B------:R-:W-:-:S07]  /*58c0*/  UMOV UR51, URZ ;  /* 0x000000ff00337c82 */ /* 0x000fce0008000000 */
[----:B------:R-:W1:Y:S08]  /*58d0*/  LDC.64 R38, c[0x0][0xb18] ;  /* 0x0002c600ff267b82 */ /* 0x000e700000000a00 */
[----:B------:R-:W1:Y:S08]  /*58e0*/  LDC.64 R36, c[0x0][0xb28] ;  /* 0x0002ca00ff247b82 */ /* 0x000e700000000a00 */
[----:B------:R-:W1:Y:S01]  /*58f0*/  LDC.64 R86, c[0x0][0x8b0] ;  /* 0x00022c00ff567b82 */ /* 0x000e620000000a00 */
[----:B----4-:R-:W-:-:S07]  /*5900*/  IMAD.IADD R46, R0, 0x1, R46 ;  /* 0x00000001002e7824 */ /* 0x010fce00078e022e */
[----:B------:R-:W4:Y:S08]  /*5910*/  LDC.64 R84, c[0x0][0x8a8] ;  /* 0x00022a00ff547b82 */ /* 0x000f300000000a00 */
[----:B--23--:R-:W1:Y:S02]  /*5920*/  LDC R94, c[0x0][0x374] ;  /* 0x0000dd00ff5e7b82 */ /* 0x00ce640000000800 */
.L_x_144:
[----:B------:R-:W-:Y:S02]  /*5930*/  LEA R0, R109, UR48, 0x3 ;  /* 0x000000306d007c11 */ /* 0x000fe4000f8e18ff */
[----:B------:R-:W-:Y:S02]  /*5940*/  SHF.L.U32 R2, R99, 0x1f, RZ ;  /* 0x0000001f63027819 */ /* 0x000fe400000006ff */
[----:B-1----:R-:W-:Y:S02]  /*5950*/  LEA R16, R109, UR48, 0x4 ;  /* 0x000000306d107c11 */ /* 0x002fe4000f8e20ff */
[----:B------:R-:W2:Y:S02]  /*5960*/  SYNCS.PHASECHK.TRANS64.TRYWAIT P0, [R0+URZ+0x90], R2 ;  /* 0x00009002000075a7 */ /* 0x000ea400080011ff */
[----:B--23--:R-:W-:Y:S05]  /*5970*/  @!P0 BRA `(.L_x_101) ;  /* 0x0000004c000c8947 */ /* 0x00cfea0003800000 */
.L_x_195:
[----:B------:R-:W3:Y:S01]  /*5980*/  LDC.64 R10, c[0x0][0xb10] ;  /* 0x0002c400ff0a7b82 */ /* 0x000ee20000000a00 */
[----:B------:R-:W4:Y:S01]  /*5990*/  LDS.128 R16, [R16+0x120] ;  /* 0x0001200010107984 */ /* 0x000f220000000c00 */
[----:B-1----:R-:W-:Y:S01]  /*59a0*/  ISETP.NE.AND P1, PT, R41, 0x1, PT ;  /* 0x000000012900780c */ /* 0x002fe20003f25270 */
[----:B--2---:R-:W-:Y:S01]  /*59b0*/  VIADD R0, R0, 0xa0 ;  /* 0x000000a000007836 */ /* 0x004fe20000000000 */
[----:B------:R-:W-:Y:S04]  /*59c0*/  ISETP.GE.AND P0, PT, R40, 0x1, PT ;  /* 0x000000012800780c */ /* 0x000fe80003f06270 */
[----:B------:R-:W1:Y:S01]  /*59d0*/  LDC.64 R8, c[0x0][0xb18] ;  /* 0x0002c600ff087b82 */ /* 0x000e620000000a00 */
[----:B------:R-:W-:Y:S01]  /*59e0*/  PRMT R0, RZ, 0x654, R0 ;  /* 0x00000654ff007816 */ /* 0x000fe20000000000 */
[----:B------:R-:W-:Y:S01]  /*59f0*/  @!PT LDS RZ, [RZ] ;  /* 0x00000000fffff984 */ /* 0x000fe20000000800 */
[----:B------:R-:W-:Y:S01]  /*5a00*/  @!PT LDS RZ, [RZ] ;  /* 0x00000000fffff984 */ /* 0x000fe20000000800 */
[----:B------:R-:W-:Y:S01]  /*5a10*/  @!PT LDS RZ, [RZ] ;  /* 0x00000000fffff984 */ /* 0x000fe20000000800 */
[----:B------:R-:W-:Y:S01]  /*5a20*/  @!PT LDS RZ, [RZ] ;  /* 0x00000000fffff984 */ /* 0x000fe20000000800 */
[----:B------:R2:W-:Y:S06]  /*5a30*/  MEMBAR.ALL.CTA ;  /* 0x0000000000007992 */ /* 0x0005ec0000008000 */
[----:B--2---:R-:W2:Y:S01]  /*5a40*/  FENCE.VIEW.ASYNC.S ;  /* 0x00000000000073c6 */ /* 0x004ea20000000000 */
[----:B------:R-:W1:Y:S08]  /*5a50*/  @!P1 LDC R12, c[0x0][0xb20] ;  /* 0x0002c800ff0c9b82 */ /* 0x000e700000000800 */
[----:B------:R-:W1:Y:S01]  /*5a60*/  @!P1 LDC R7, c[0x0][0xb0c] ;  /* 0x0002c300ff079b82 */ /* 0x000e620000000800 */
[----:B--2---:R2:W-:Y:S01]  /*5a70*/  SYNCS.ARRIVE.TRANS64.RED.A1T0 RZ, [R0+URZ], RZ ;  /* 0x000000ff00ff79a7 */ /* 0x0045e200081004ff */
[----:B----4-:R-:W-:Y:S04]  /*5a80*/  LOP3.LUT P4, RZ, R18, 0x1, RZ, 0xc0, !PT ;  /* 0x0000000112ff7812 */ /* 0x010fe8000788c0ff */
[----:B------:R-:W-:Y:S09]  /*5a90*/  P2R R107, PR, RZ, 0x10 ;  /* 0x00000010ff6b7803 */ /* 0x000ff20000000000 */
[----:B------:R-:W-:Y:S02]  /*5aa0*/  @P4 MOV R44, R16 ;  /* 0x00000010002c4202 */ /* 0x000fe40000000f00 */
[----:B------:R-:W-:Y:S01]  /*5ab0*/  @P4 LOP3.LUT R43, R17, 0xffff, RZ, 0xc0, !PT ;  /* 0x0000ffff112b4812 */ /* 0x000fe200078ec0ff */
[----:B--23--:R-:W-:Y:S06]  /*5ac0*/  @!P0 BRA `(.L_x_102) ;  /* 0x0000000000a48947 */ /* 0x00cfec0003800000 */
[----:B------:R-:W-:Y:S01]  /*5ad0*/  IMAD.HI.U32 R0, R94, R39, RZ ;  /* 0x000000275e007227 */ /* 0x000fe200078e00ff */
[----:B------:R-:W-:Y:S02]  /*5ae0*/  ISETP.NE.AND P0, PT, R38, 0x1, PT ;  /* 0x000000012600780c */ /* 0x000fe40003f05270 */
[----:B------:R-:W-:Y:S01]  /*5af0*/  ISETP.NE.AND P2, PT, R40, 0x1, PT ;  /* 0x000000012800780c */ /* 0x000fe20003f45270 */
[----:B------:R-:W-:Y:S01]  /*5b00*/  IMAD.HI.U32 R4, R95, R88, RZ ;  /* 0x000000585f047227 */ /* 0x000fe200078e00ff */
[----:B------:R-:W-:Y:S02]  /*5b10*/  SHF.R.U32.HI R0, RZ, R93, R0 ;  /* 0x0000005dff007219 */ /* 0x000fe40000011600 */
[----:B------:R-:W-:Y:S01]  /*5b20*/  ISETP.NE.AND P3, PT, R42, 0x1, PT ;  /* 0x000000012a00780c */ /* 0x000fe20003f65270 */
[----:B------:R-:W-:Y:S01]  /*5b30*/  IMAD.HI.U32 R6, R43, R39, RZ ;  /* 0x000000272b067227 */ /* 0x000fe200078e00ff */
[-C--:B------:R-:W-:Y:S02]  /*5b40*/  SHF.R.U32.HI R4, RZ, R89.reuse, R4 ;  /* 0x00000059ff047219 */ /* 0x080fe40000011604 */
[----:B------:R-:W-:Y:S01]  /*5b50*/  SEL R0, R94, R0, !P0 ;  /* 0x000000005e007207 */ /* 0x000fe20004000000 */
[----:B------:R-:W-:Y:S01]  /*5b60*/  IMAD.HI.U32 R5, R44, R88, RZ ;  /* 0x000000582c057227 */ /* 0x000fe200078e00ff */
[----:B------:R-:W-:Y:S03]  /*5b70*/  SEL R4, R95, R4, !P3 ;  /* 0x000000045f047207 */ /* 0x000fe60005800000 */
[-C--:B------:R-:W-:Y:S01]  /*5b80*/  IMAD.HI.U32 R3, R0, R36.reuse, RZ ;  /* 0x0000002400037227 */ /* 0x080fe200078e00ff */
[----:B------:R-:W-:Y:S03]  /*5b90*/  SHF.R.U32.HI R5, RZ, R89, R5 ;  /* 0x00000059ff057219 */ /* 0x000fe60000011605 */
[----:B------:R-:W-:Y:S01]  /*5ba0*/  IMAD.HI.U32 R2, R4, R36, RZ ;  /* 0x0000002404027227 */ /* 0x000fe200078e00ff */
[----:B------:R-:W-:Y:S02]  /*5bb0*/  @P2 SHF.R.U32.HI R0, RZ, R37, R3 ;  /* 0x00000025ff002219 */ /* 0x000fe40000011603 */
[----:B------:R-:W-:Y:S02]  /*5bc0*/  SHF.R.U32.HI R3, RZ, R93, R6 ;  /* 0x0000005dff037219 */ /* 0x000fe40000011606 */
[----:B------:R-:W-:Y:S01]  /*5bd0*/  @P2 SHF.R.U32.HI R4, RZ, R37, R2 ;  /* 0x00000025ff042219 */ /* 0x000fe20000011602 */
[----:B------:R-:W-:Y:S01]  /*5be0*/  IMAD R0, R40, R0, RZ ;  /* 0x0000000028007224 */ /* 0x000fe200078e02ff */
[----:B------:R-:W-:Y:S02]  /*5bf0*/  SEL R3, R43, R3, !P0 ;  /* 0x000000032b037207 */ /* 0x000fe40004000000 */
[----:B------:R-:W-:Y:S01]  /*5c00*/  SEL R2, R44, R5, !P3 ;  /* 0x000000052c027207 */ /* 0x000fe20005800000 */
[----:B------:R-:W-:Y:S01]  /*5c10*/  IMAD R5, R40, R4, RZ ;  /* 0x0000000428057224 */ /* 0x000fe200078e02ff */
[C---:B------:R-:W-:Y:S01]  /*5c20*/  ISETP.GE.AND P0, PT, R3.reuse, R0, PT ;  /* 0x000000000300720c */ /* 0x040fe20003f06270 */
[C---:B------:R-:W-:Y:S03]  /*5c30*/  IMAD.HI.U32 R0, R3.reuse, R36, RZ ;  /* 0x0000002403007227 */ /* 0x040fe600078e00ff */
[C---:B------:R-:W-:Y:S02]  /*5c40*/  ISETP.GE.OR P0, PT, R2.reuse, R5, P0 ;  /* 0x000000050200720c */ /* 0x040fe40000706670 */
[----:B------:R-:W-:Y:S04]  /*5c50*/  SHF.R.U32.HI R0, RZ, R37, R0 ;  /* 0x00000025ff007219 */ /* 0x000fe80000011600 */
[C---:B------:R-:W-:Y:S05]  /*5c60*/  SEL R6, R3.reuse, R0, !P2 ;  /* 0x0000000003067207 */ /* 0x040fea0005000000 */
        /* <DEDUP_REMOVED lines=14> */
[----:B------:R-:W-:Y:S07]  /*5d50*/  IMAD R43, R3, R38, R43 ;  /* 0x00000026032b7224 */ /* 0x000fee00078e022b */
.L_x_102:
[----:B-1----:R-:W-:Y:S01]  /*5d60*/  @!P1 ISETP.NE.AND P0, PT, R8, 0x1, PT ;  /* 0x000000010800980c */ /* 0x002fe20003f05270 */
[----:B------:R-:W-:Y:S01]  /*5d70*/  @!P1 IMAD.HI.U32 R2, R43, R9, RZ ;  /* 0x000000092b029227 */ /* 0x000fe200078e00ff */
[----:B------:R-:W-:Y:S01]  /*5d80*/  R2UR UR42, R14 ;  /* 0x000000000e2a72ca */ /* 0x000fe200000e0000 */
[----:B------:R-:W-:Y:S01]  /*5d90*/  BSSY.RECONVERGENT B6, `(.L_x_103) ;  /* 0x0000031000067945 */ /* 0x000fe20003800200 */
[----:B------:R-:W-:Y:S01]  /*5da0*/  R2UR UR41, R15 ;  /* 0x000000000f2972ca */ /* 0x000fe200000e0000 */
[C---:B------:R-:W-:Y:S01]  /*5db0*/  @!P1 IMAD.HI.U32 R0, R44.reuse, R10, RZ ;  /* 0x0000000a2c009227 */ /* 0x040fe200078e00ff */
[----:B------:R-:W-:Y:S02]  /*5dc0*/  @!P1 SHF.R.U32.HI R2, RZ, R12, R2 ;  /* 0x0000000cff029219 */ /* 0x000fe40000011602 */
[----:B------:R-:W-:Y:S01]  /*5dd0*/  @!P1 ISETP.NE.AND P2, PT, R7, 0x1, PT ;  /* 0x000000010700980c */ /* 0x000fe20003f45270 */
[----:B------:R-:W-:Y:S01]  /*5de0*/  VIADD R109, R109, 0x1 ;  /* 0x000000016d6d7836 */ /* 0x000fe20000000000 */
[----:B------:R-:W-:Y:S02]  /*5df0*/  @!P1 SEL R2, R43, R2, !P0 ;  /* 0x000000022b029207 */ /* 0x000fe40004000000 */
[----:B------:R-:W-:Y:S02]  /*5e00*/  @!P1 SHF.R.U32.HI R0, RZ, R11, R0 ;  /* 0x0000000bff009219 */ /* 0x000fe40000011600 */
[----:B------:R-:W-:Y:S01]  /*5e10*/  LOP3.LUT P0, RZ, R97, 0x1b0, RZ, 0xc0, !PT ;  /* 0x000001b061ff7812 */ /* 0x000fe2000780c0ff */
[----:B------:R-:W-:Y:S01]  /*5e20*/  USHF.L.U32 UR42, UR42, 0x6, URZ ;  /* 0x000000062a2a7899 */ /* 0x000fe200080006ff */
[----:B------:R-:W-:Y:S01]  /*5e30*/  @!P1 SEL R3, R44, R0, !P2 ;  /* 0x000000002c039207 */ /* 0x000fe20005000000 */
[----:B------:R-:W-:Y:S01]  /*5e40*/  USHF.L.U32 UR41, UR41, 0x8, URZ ;  /* 0x0000000829297899 */ /* 0x000fe200080006ff */
[----:B------:R-:W-:Y:S03]  /*5e50*/  @P4 SHF.R.U32.HI R98, RZ, 0x10, R17 ;  /* 0x00000010ff624819 */ /* 0x000fe60000011611 */
[----:B------:R-:W-:Y:S02]  /*5e60*/  @!P1 IMAD.IADD R0, R2, 0x1, -R3 ;  /* 0x0000000102009824 */ /* 0x000fe400078e0a03 */
[----:B------:R-:W-:Y:S02]  /*5e70*/  @!P1 IMAD.IADD R2, R3, 0x1, -R2 ;  /* 0x0000000103029824 */ /* 0x000fe400078e0a02 */
[----:B------:R-:W-:Y:S02]  /*5e80*/  @!P1 IMAD R44, R0, R7, R44 ;  /* 0x00000007002c9224 */ /* 0x000fe400078e022c */
[----:B------:R-:W-:Y:S01]  /*5e90*/  @!P1 IMAD R43, R2, R8, R43 ;  /* 0x00000008022b9224 */ /* 0x000fe200078e022b */
[----:B------:R-:W-:Y:S06]  /*5ea0*/  @!P0 BRA `(.L_x_104) ;  /* 0x00000000007c8947 */ /* 0x000fec0003800000 */
[----:B------:R-:W1:Y:S01]  /*5eb0*/  LDCU.64 UR8, c[0x4][0x80] ;  /* 0x01001000ff0877ac */ /* 0x000e620008000a00 */
[----:B------:R-:W-:Y:S01]  /*5ec0*/  MOV R2, 0x0 ;  /* 0x0000000000027802 */ /* 0x000fe20000000f00 */
[----:B------:R-:W-:Y:S02]  /*5ed0*/  HFMA2 R12, -RZ, RZ, 0, 5.9604644775390625e-08 ;  /* 0x00000001ff0c7431 */ /* 0x000fe400000001ff */
[----:B------:R-:W-:Y:S01]  /*5ee0*/  IMAD.MOV.U32 R8, RZ, RZ, 0x70 ;  /* 0x00000070ff087424 */ /* 0x000fe200078e00ff */
[----:B------:R2:W3:Y:S01]  /*5ef0*/  LDC.64 R14, c[0x4][R2] ;  /* 0x01000000020e7b82 */ /* 0x0004e20000000a00 */
[----:B------:R-:W4:Y:S01]  /*5f00*/  LDCU.64 UR6, c[0x4][0x88] ;  /* 0x01001100ff0677ac */ /* 0x000f220008000a00 */
[----:B------:R-:W-:Y:S01]  /*5f10*/  IMAD.MOV.U32 R13, RZ, RZ, RZ ;  /* 0x000000ffff0d7224 */ /* 0x000fe200078e00ff */
[----:B------:R-:W2:Y:S01]  /*5f20*/  LDCU.64 UR4, c[0x4][0x8] ;  /* 0x01000100ff0477ac */ /* 0x000ea20008000a00 */
[----:B-1----:R-:W-:Y:S01]  /*5f30*/  MOV R5, UR9 ;  /* 0x0000000900057c02 */ /* 0x002fe20008000f00 */
[----:B------:R-:W-:Y:S01]  /*5f40*/  IMAD.U32 R4, RZ, RZ, UR8 ;  /* 0x00000008ff047e24 */ /* 0x000fe2000f8e00ff */
[----:B----4-:R-:W-:Y:S01]  /*5f50*/  MOV R7, UR7 ;  /* 0x0000000700077c02 */ /* 0x010fe20008000f00 */
[----:B------:R-:W-:Y:S01]  /*5f60*/  IMAD.U32 R6, RZ, RZ, UR6 ;  /* 0x00000006ff067e24 */ /* 0x000fe2000f8e00ff */
[----:B--2---:R-:W-:Y:S01]  /*5f70*/  MOV R11, UR5 ;  /* 0x00000005000b7c02 */ /* 0x004fe20008000f00 */
[----:B------:R-:W-:Y:S02]  /*5f80*/  IMAD.U32 R10, RZ, RZ, UR4 ;  /* 0x00000004ff0a7e24 */ /* 0x000fe4000f8e00ff */
[----:B------:R-:W-:Y:S07]  /*5f90*/  LEPC R20, `(.L_x_105) ;  /* 0x000000001014794e */ /* 0x000fee0000000000 */
[----:B---3-5:R-:W-:Y:S05]  /*5fa0*/  CALL.ABS.NOINC R14 ;  /* 0x000000000e007343 */ /* 0x028fea0003c00000 */
.L_x_105:
[----:B------:R-:W1:Y:S01]  /*5fb0*/  LDCU.64 UR8, c[0x4][0x80] ;  /* 0x01001000ff0877ac */ /* 0x000e620008000a00 */
[----:B------:R-:W2:Y:S01]  /*5fc0*/  LDC.64 R2, c[0x4][R2] ;  /* 0x0100000002027b82 */ /* 0x000ea20000000a00 */
[----:B------:R-:W-:Y:S02]  /*5fd0*/  HFMA2 R12, -RZ, RZ, 0, 5.9604644775390625e-08 ;  /* 0x00000001ff0c7431 */ /* 0x000fe400000001ff */
[----:B------:R-:W-:Y:S02]  /*5fe0*/  IMAD.MOV.U32 R8, RZ, RZ, 0x70 ;  /* 0x00000070ff087424 */ /* 0x000fe400078e00ff */
[----:B------:R-:W-:Y:S01]  /*5ff0*/  IMAD.MOV.U32 R13, RZ, RZ, RZ ;  /* 0x000000ffff0d7224 */ /* 0x000fe200078e00ff */
[----:B------:R-:W3:Y:S01]  /*6000*/  LDCU.64 UR6, c[0x4][0x88] ;  /* 0x01001100ff0677ac */ /* 0x000ee20008000a00 */
[----:B------:R-:W4:Y:S01]  /*6010*/  LDCU.64 UR4, c[0x4][0x8] ;  /* 0x01000100ff0477ac */ /* 0x000f220008000a00 */
[----:B-1----:R-:W-:Y:S02]  /*6020*/  MOV R4, UR8 ;  /* 0x0000000800047c02 */ /* 0x002fe40008000f00 */
[----:B------:R-:W-:Y:S02]  /*6030*/  MOV R5, UR9 ;  /* 0x0000000900057c02 */ /* 0x000fe40008000f00 */
[----:B---3--:R-:W-:Y:S01]  /*6040*/  MOV R7, UR7 ;  /* 0x0000000700077c02 */ /* 0x008fe20008000f00 */
[----:B------:R-:W-:Y:S01]  /*6050*/  IMAD.U32 R6, RZ, RZ, UR6 ;  /* 0x00000006ff067e24 */ /* 0x000fe2000f8e00ff */
[----:B----4-:R-:W-:Y:S01]  /*6060*/  MOV R11, UR5 ;  /* 0x00000005000b7c02 */ /* 0x010fe20008000f00 */
[----:B------:R-:W-:Y:S02]  /*6070*/  IMAD.U32 R10, RZ, RZ, UR4 ;  /* 0x00000004ff0a7e24 */ /* 0x000fe4000f8e00ff */
[----:B------:R-:W-:Y:S07]  /*6080*/  LEPC R20, `(.L_x_104) ;  /* 0x000000001014794e */ /* 0x000fee0000000000 */
[----:B--2---:R-:W-:Y:S05]  /*6090*/  CALL.ABS.NOINC R2 ;  /* 0x0000000002007343 */ /* 0x004fea0003c00000 */
.L_x_104:
[----:B------:R-:W-:Y:S05]  /*60a0*/  BSYNC.RECONVERGENT B6 ;  /* 0x0000000000067941 */ /* 0x000fea0003800200 */
.L_x_103:
[----:B------:R-:W-:Y:S01]  /*60b0*/  ISETP.NE.U32.AND P4, PT, R86, RZ, PT ;  /* 0x000000ff5600720c */ /* 0x000fe20003f85070 */
[----:B------:R-:W-:Y:S01]  /*60c0*/  UISETP.NE.AND UP2, UPT, UR50, URZ, UPT ;  /* 0x000000ff3200728c */ /* 0x000fe2000bf45270 */
[----:B------:R-:W-:Y:S01]  /*60d0*/  ISETP.NE.U32.AND P2, PT, RZ, UR38, PT ;  /* 0x00000026ff007c0c */ /* 0x000fe2000bf45070 */
[----:B------:R-:W-:Y:S01]  /*60e0*/  UISETP.NE.U32.AND UP1, UPT, UR44, URZ, UPT ;  /* 0x000000ff2c00728c */ /* 0x000fe2000bf25070 */
[----:B------:R-:W-:Y:S01]  /*60f0*/  ISETP.NE.AND.EX P4, PT, R87, RZ, PT, P4 ;  /* 0x000000ff5700720c */ /* 0x000fe20003f85340 */
[----:B------:R-:W-:Y:S01]  /*6100*/  UPLOP3.LUT UP0, UPT, UPT, UPT, UPT, 0x40, 0x4 ;  /* 0x000000000004789c */ /* 0x000fe20003f0e870 */
[----:B------:R-:W-:Y:S01]  /*6110*/  ISETP.NE.AND.EX P2, PT, RZ, UR39, PT, P2 ;  /* 0x00000027ff007c0c */ /* 0x000fe2000bf45320 */
[----:B------:R-:W-:Y:S01]  /*6120*/  UISETP.NE.AND.EX UP1, UPT, UR45, URZ, UPT, UP1 ;  /* 0x000000ff2d00728c */ /* 0x000fe2000bf25310 */
[----:B------:R-:W-:Y:S04]  /*6130*/  PLOP3.LUT P1, PT, PT, PT, UP2, 0x80, 0x8 ;  /* 0x000000000008781c */ /* 0x000fe80003f2f028 */
[----:B------:R-:W-:Y:S06]  /*6140*/  @UP2 UPLOP3.LUT UP0, UPT, UPT, UPT, UP1, 0x80, 0x8 ;  /* 0x000000000008289c */ /* 0x000fec0003f0f010 */
[----:B------:R-:W-:Y:S01]  /*6150*/  PLOP3.LUT P0, PT, PT, PT, UP0, 0x80, 0x8 ;  /* 0x000000000008781c */ /* 0x000fe20003f0f008 */
[----:B------:R-:W-:Y:S01]  /*6160*/  @!UPT UIADD3 URZ, UPT, UPT, URZ, URZ, URZ ;  /* 0x000000fffffff290 */ /* 0x000fe2000fffe0ff */
[----:B------:R-:W-:Y:S11]  /*6170*/  BRA.U !UP1, `(.L_x_106) ;  /* 0x0000000109387547 */ /* 0x000ff6000b800000 */
[----:B------:R-:W-:Y:S01]  /*6180*/  UISETP.NE.U32.AND UP0, UPT, UR38, URZ, UPT ;  /* 0x000000ff2600728c */ /* 0x000fe2000bf05070 */
[----:B------:R-:W-:Y:S02]  /*6190*/  HFMA2 R0, -RZ, RZ, 0, 5.9604644775390625e-08 ;  /* 0x00000001ff007431 */ /* 0x000fe400000001ff */
[----:B------:R-:W-:Y:S01]  /*61a0*/  IMAD.MOV.U32 R92, RZ, RZ, 0x1 ;  /* 0x00000001ff5c7424 */ /* 0x000fe200078e00ff */
[----:B------:R-:W-:Y:S06]  /*61b0*/  UISETP.NE.AND.EX UP0, UPT, UR39, URZ, UPT, UP0 ;  /* 0x000000ff2700728c */ /* 0x000fec000bf05300 */
[----:B------:R-:W-:Y:S05]  /*61c0*/  PLOP3.LUT P3, PT, PT, PT, UP0, 0x80, 0x8 ;  /* 0x000000000008781c */ /* 0x000fea0003f6f008 */
[----:B------:R-:W1:Y:S01]  /*61d0*/  @UP0 LDCU.64 UR6, c[0x0][0x888] ;  /* 0x00011100ff0607ac */ /* 0x000e620008000a00 */
[----:B------:R-:W-:Y:S07]  /*61e0*/  @UP0 UIMAD UR4, UR36, UR44, URZ ;  /* 0x0000002c240402a4 */ /* 0x000fee000f8e02ff */
[----:B------:R-:W-:Y:S01]  /*61f0*/  @!P3 PRMT R92, R0, 0x7610, R92 ;  /* 0x00007610005cb816 */ /* 0x000fe2000000005c */
[----:B-1----:R-:W-:Y:S03]  /*6200*/  @UP0 UIMAD.WIDE UR6, UR4, 0x4, UR6 ;  /* 0x00000004040608a5 */ /* 0x002fe6000f8e0206 */
[----:B------:R-:W1:Y:S03]  /*6210*/  @!UP0 LDCU UR4, c[0x0][0x880] ;  /* 0x00011000ff0487ac */ /* 0x000e660008000800 */
[----:B------:R-:W-:Y:S01]  /*6220*/  IMAD.U32 R2, RZ, RZ, UR6 ;  /* 0x00000006ff027e24 */ /* 0x000fe2000f8e00ff */
[----:B------:R-:W-:Y:S05]  /*6230*/  MOV R3, UR7 ;  /* 0x0000000700037c02 */ /* 0x000fea0008000f00 */
[----:B-----5:R2:W5:Y:S02]  /*6240*/  @P3 LDG.E R49, desc[UR46][R2.64] ;  /* 0x0000002e02313981 */ /* 0x020564000c1e1900 */
[----:B-12---:R-:W-:Y:S02]  /*6250*/  @!P3 IMAD.U32 R49, RZ, RZ, UR4 ;  /* 0x00000004ff31be24 */ /* 0x006fe4000f8e00ff */
.L_x_106:
[----:B------:R-:W-:Y:S05]  /*6260*/  @!P4 BRA `(.L_x_107) ;  /* 0x000000000020c947 */ /* 0x000fea0003800000 */
[----:B------:R-:W-:Y:S04]  /*6270*/  ISETP.NE.U32.AND P3, PT, R84, RZ, PT ;  /* 0x000000ff5400720c */ /* 0x000fe80003f65070 */
[----:B------:R-:W-:Y:S11]  /*6280*/  ISETP.NE.AND.EX P3, PT, R85, RZ, PT, P3 ;  /* 0x000000ff5500720c */ /* 0x000ff60003f65330 */
[----:B------:R-:W-:Y:S02]  /*6290*/  @!UPT UIADD3 URZ, UPT, UPT, URZ, URZ, URZ ;  /* 0x000000fffffff290 */ /* 0x000fe4000fffe0ff */
[----:B------:R-:W1:Y:S01]  /*62a0*/  @P3 LDC.64 R2, c[0x0][0x8a8] ;  /* 0x00022a00ff023b82 */ /* 0x000e620000000a00 */
[----:B------:R-:W-:Y:S04]  /*62b0*/  @P3 IMAD R0, R86, UR36, RZ ;  /* 0x0000002456003c24 */ /* 0x000fe8000f8e02ff */
[----:B-1----:R-:W-:Y:S05]  /*62c0*/  @P3 IMAD.WIDE R2, R0, 0x4, R2 ;  /* 0x0000000400023825 */ /* 0x002fea00078e0202 */
[----:B-----5:R1:W5:Y:S02]  /*62d0*/  @P3 LDG.E R47, desc[UR46][R2.64] ;  /* 0x0000002e022f3981 */ /* 0x020364000c1e1900 */
[----:B-1----:R-:W2:Y:S02]  /*62e0*/  @!P3 LDC R47, c[0x0][0x8a0] ;  /* 0x00022800ff2fbb82 */ /* 0x002ea40000000800 */
.L_x_107:
[----:B-----5:R-:W-:Y:S01]  /*62f0*/  FSETP.NEU.AND P3, PT, R49, RZ, PT ;  /* 0x000000ff3100720b */ /* 0x020fe20003f6d000 */
[----:B------:R-:W-:Y:S01]  /*6300*/  BSSY B1, `(.L_x_108) ;  /* 0x0000039000017945 */ /* 0x000fe20003800000 */
[----:B------:R-:W-:Y:S01]  /*6310*/  SEL R3, RZ, 0xffffffff, P2 ;  /* 0xffffffffff037807 */ /* 0x000fe20001000000 */
[----:B------:R-:W-:Y:S01]  /*6320*/  IMAD.MOV.U32 R61, RZ, RZ, 0x1 ;  /* 0x00000001ff3d7424 */ /* 0x000fe200078e00ff */
[----:B------:R-:W-:Y:S01]  /*6330*/  @P1 LOP3.LUT P2, RZ, R92, 0xff, RZ, 0xc0, !PT ;  /* 0x000000ff5cff1812 */ /* 0x000fe2000784c0ff */
[----:B------:R-:W-:Y:S01]  /*6340*/  IMAD R48, R45, 0x80, R46 ;  /* 0x000000802d307824 */ /* 0x000fe200078e022e */
[----:B------:R-:W-:Y:S01]  /*6350*/  @P1 SEL R0, RZ, 0xffffffff, P3 ;  /* 0xffffffffff001807 */ /* 0x000fe20001800000 */
[----:B------:R-:W-:Y:S01]  /*6360*/  IMAD R110, R105, -0x10, R103 ;  /* 0xfffffff0696e7824 */ /* 0x000fe200078e0267 */
[----:B------:R-:W-:Y:S01]  /*6370*/  LOP3.LUT R101, R101, 0x1, RZ, 0x3c, !PT ;  /* 0x0000000165657812 */ /* 0x000fe200078e3cff */
[----:B------:R-:W-:Y:S01]  /*6380*/  IMAD.MOV.U32 R60, RZ, RZ, RZ ;  /* 0x000000ffff3c7224 */ /* 0x000fe200078e00ff */
[----:B------:R-:W-:Y:S02]  /*6390*/  @P0 SEL R0, R3, R0, !P2 ;  /* 0x0000000003000207 */ /* 0x000fe40005000000 */
[----:B------:R-:W-:Y:S02]  /*63a0*/  CS2R R82, SRZ ;  /* 0x0000000000527805 */ /* 0x000fe4000001ff00 */
[----:B------:R-:W-:Y:S02]  /*63b0*/  LEA R112, R45, UR48, 0x3 ;  /* 0x000000302d707c11 */ /* 0x000fe4000f8e18ff */
[----:B------:R-:W-:Y:S02]  /*63c0*/  CS2R R80, SRZ ;  /* 0x0000000000507805 */ /* 0x000fe4000001ff00 */
[----:B------:R-:W-:Y:S02]  /*63d0*/  @P1 LOP3.LUT R0, R0, 0x1, RZ, 0xc0, !PT ;  /* 0x0000000100001812 */ /* 0x000fe400078ec0ff */
[----:B------:R-:W-:Y:S02]  /*63e0*/  CS2R R74, SRZ ;  /* 0x00000000004a7805 */ /* 0x000fe4000001ff00 */
[----:B------:R-:W-:Y:S02]  /*63f0*/  PLOP3.LUT P2, PT, PT, PT, UP1, 0x80, 0x8 ;  /* 0x000000000008781c */ /* 0x000fe40003f4f018 */
[----:B------:R-:W-:Y:S02]  /*6400*/  CS2R R72, SRZ ;  /* 0x0000000000487805 */ /* 0x000fe4000001ff00 */
[----:B------:R-:W-:Y:S02]  /*6410*/  ISETP.NE.U32.OR P5, PT, R0, 0x1, !P1 ;  /* 0x000000010000780c */ /* 0x000fe40004fa5470 */
[----:B------:R-:W-:Y:S02]  /*6420*/  CS2R R66, SRZ ;  /* 0x0000000000427805 */ /* 0x000fe4000001ff00 */
[----:B------:R-:W-:Y:S02]  /*6430*/  LOP3.LUT P4, R108, R92, 0xff, RZ, 0xc0, !PT ;  /* 0x000000ff5c6c7812 */ /* 0x000fe4000788c0ff */
[----:B------:R-:W-:Y:S02]  /*6440*/  CS2R R64, SRZ ;  /* 0x0000000000407805 */ /* 0x000fe4000001ff00 */
[----:B------:R-:W-:Y:S02]  /*6450*/  SEL R2, RZ, 0xffffffff, P3 ;  /* 0xffffffffff027807 */ /* 0x000fe40001800000 */
[----:B------:R-:W-:Y:S02]  /*6460*/  CS2R R58, SRZ ;  /* 0x00000000003a7805 */ /* 0x000fe4000001ff00 */
[----:B------:R-:W-:Y:S02]  /*6470*/  P2R R111, PR, RZ, 0x20 ;  /* 0x00000020ff6f7803 */ /* 0x000fe40000000000 */
[----:B------:R-:W-:Y:S02]  /*6480*/  CS2R R56, SRZ ;  /* 0x0000000000387805 */ /* 0x000fe4000001ff00 */
[----:B------:R-:W-:Y:S02]  /*6490*/  @P2 SEL R2, R3, R2, !P4 ;  /* 0x0000000203022207 */ /* 0x000fe40006000000 */
[----:B------:R-:W-:Y:S02]  /*64a0*/  @P5 SHF.L.U32 R0, R101, 0x1f, RZ ;  /* 0x0000001f65005819 */ /* 0x000fe400000006ff */
[----:B------:R-:W-:Y:S02]  /*64b0*/  LOP3.LUT R2, R2, 0x1, RZ, 0xc0, !PT ;  /* 0x0000000102027812 */ /* 0x000fe400078ec0ff */
[----:B------:R1:W3:Y:S02]  /*64c0*/  @P5 SYNCS.PHASECHK.TRANS64.TRYWAIT P1, [UR48+0x40], R0 ;  /* 0x00004000ff0055a7 */ /* 0x0002e40008021130 */
[----:B------:R-:W-:Y:S04]  /*64d0*/  ISETP.NE.U32.AND P2, PT, R2, 0x1, PT ;  /* 0x000000010200780c */ /* 0x000fe80003f45070 */
[----:B------:R-:W-:Y:S02]  /*64e0*/  P2R R62, PR, RZ, 0x4 ;  /* 0x00000004ff3e7803 */ /* 0x000fe40000000000 */
[----:B-1----:R-:W-:Y:S04]  /*64f0*/  SHF.L.U32 R0, R100, 0x1f, RZ ;  /* 0x0000001f64007819 */ /* 0x002fe800000006ff */
[----:B------:R1:W4:Y:S01]  /*6500*/  SYNCS.PHASECHK.TRANS64.TRYWAIT P0, [R112+URZ+0xb0], R0 ;  /* 0x0000b000700075a7 */ /* 0x00032200080011ff */
[----:B---3--:R-:W-:Y:S01]  /*6510*/  @P5 SEL R61, RZ, 0x1, !P1 ;  /* 0x00000001ff3d5807 */ /* 0x008fe20004800000 */
[----:B-1----:R-:W-:Y:S06]  /*6520*/  @!P5 BRA `(.L_x_109) ;  /* 0x000000000058d947 */ /* 0x002fec0003800000 */
[----:B------:R-:W-:Y:S01]  /*6530*/  IMAD.MOV.U32 R83, RZ, RZ, RZ ;  /* 0x000000ffff537224 */ /* 0x000fe200078e00ff */
[----:B------:R-:W-:Y:S01]  /*6540*/  ISETP.NE.AND P1, PT, R61, RZ, PT ;  /* 0x000000ff3d00720c */ /* 0x000fe20003f25270 */
[----:B------:R-:W-:Y:S01]  /*6550*/  BSSY B0, `(.L_x_110) ;  /* 0x000000c000007945 */ /* 0x000fe20003800000 */
[----:B------:R-:W-:Y:S02]  /*6560*/  CS2R R58, SRZ ;  /* 0x00000000003a7805 */ /* 0x000fe4000001ff00 */
[----:B------:R-:W-:Y:S02]  /*6570*/  CS2R R56, SRZ ;  /* 0x0000000000387805 */ /* 0x000fe4000001ff00 */
[----:B------:R-:W-:Y:S02]  /*6580*/  CS2R R66, SRZ ;  /* 0x0000000000427805 */ /* 0x000fe4000001ff00 */
[----:B------:R-:W-:Y:S02]  /*6590*/  CS2R R64, SRZ ;  /* 0x0000000000407805 */ /* 0x000fe4000001ff00 */
[----:B------:R-:W-:Y:S02]  /*65a0*/  CS2R R74, SRZ ;  /* 0x00000000004a7805 */ /* 0x000fe4000001ff00 */
[----:B------:R-:W-:Y:S02]  /*65b0*/  CS2R R72, SRZ ;  /* 0x0000000000487805 */ /* 0x000fe4000001ff00 */
[----:B------:R-:W-:Y:S01]  /*65c0*/  CS2R R80, SRZ ;  /* 0x0000000000507805 */ /* 0x000fe2000001ff00 */
[----:B------:R-:W-:Y:S06]  /*65d0*/  @P1 BRA `(.L_x_111) ;  /* 0x00000000000c1947 */ /* 0x000fec0003800000 */
[----:B------:R-:W-:Y:S04]  /*65e0*/  SHF.L.U32 R3, R101, 0x1f, RZ ;  /* 0x0000001f65037819 */ /* 0x000fe800000006ff */
[----:B------:R-:W1:Y:S02]  /*65f0*/  SYNCS.PHASECHK.TRANS64.TRYWAIT P1, [UR48+0x40], R3 ;  /* 0x00004003ff0075a7 */ /* 0x000e640008021130 */
[----:B-1----:R-:W-:Y:S05]  /*6600*/  @!P1 BRA `(.L_x_112) ;  /* 0x0000003c00fc9947 */ /* 0x002fea0003800000 */
.L_x_111:
[----:B------:R-:W-:Y:S05]  /*6610*/  BSYNC B0 ;  /* 0x0000000000007941 */ /* 0x000fea0003800000 */
.L_x_110:
[----:B------:R-:W-:Y:S01]  /*6620*/  ISETP.NE.AND P1, PT, R62, RZ, PT ;  /* 0x000000ff3e00720c */ /* 0x000fe20003f25270 */
[----:B------:R-:W-:Y:S11]  /*6630*/  HFMA2 R60, -RZ, RZ, 0, 5.9604644775390625e-08 ;  /* 0x00000001ff3c7431 */ /* 0x000ff600000001ff */
[----:B------:R-:W-:Y:S01]  /*6640*/  @!UPT UIADD3 URZ, UPT, UPT, URZ, URZ, URZ ;  /* 0x000000fffffff290 */ /* 0x000fe2000fffe0ff */
[----:B------:R3:W1:Y:S04]  /*6650*/  @P1 LDS.128 R56, [R104] ;  /* 0x0000000068381984 */ /* 0x0006680000000c00 */
[----:B------:R3:W1:Y:S04]  /*6660*/  @P1 LDS.128 R64, [R103+0x10] ;  /* 0x0000100067401984 */ /* 0x0006680000000c00 */
[----:B------:R3:W1:Y:S04]  /*6670*/  @P1 LDS.128 R72, [R102+0x20] ;  /* 0x0000200066481984 */ /* 0x0006680000000c00 */
[----:B------:R3:W1:Y:S02]  /*6680*/  @P1 LDS.128 R80, [R110+0x30] ;  /* 0x000030006e501984 */ /* 0x0006640000000c00 */
.L_x_109:
[----:B------:R-:W-:Y:S05]  /*6690*/  BSYNC B1 ;  /* 0x0000000000017941 */ /* 0x000fea0003800000 */
.L_x_108:
[----:B-1----:R-:W-:Y:S04]  /*66a0*/  SHF.R.U32.HI R2, RZ, 0x15, R48 ;  /* 0x00000015ff027819 */ /* 0x002fe80000011630 */
[----:B------:R-:W-:Y:S01]  /*66b0*/  LOP3.LUT P1, RZ, R2, 0x3, R96, 0x48, !PT ;  /* 0x0000000302ff7812 */ /* 0x000fe20007824860 */
[----:B------:R-:W-:Y:S01]  /*66c0*/  @!UPT UIADD3 URZ, UPT, UPT, URZ, URZ, URZ ;  /* 0x000000fffffff290 */ /* 0x000fe2000fffe0ff */
[----:B----4-:R-:W-:Y:S11]  /*66d0*/  @P0 BRA `(.L_x_113) ;  /* 0x0000000000080947 */ /* 0x010ff60003800000 */
[----:B------:R-:W1:Y:S02]  /*66e0*/  SYNCS.PHASECHK.TRANS64.TRYWAIT P0, [R112+URZ+0xb0], R0 ;  /* 0x0000b000700075a7 */ /* 0x000e6400080011ff */
[----:B-1----:R-:W-:Y:S05]  /*66f0*/  @!P0 BRA `(.L_x_114) ;  /* 0x0000003c00d88947 */ /* 0x002fea0003800000 */
.L_x_113:
[----:B------:R-:W-:Y:S05]  /*6700*/  @!P1 BRA `(.L_x_115) ;  /* 0x0000000000409947 */ /* 0x000fea0003800000 */
[----:B------:R-:W4:Y:S01]  /*6710*/  LDCU.64 UR8, c[0x4][0x70] ;  /* 0x01000e00ff0877ac */ /* 0x000f220008000a00 */
[----:B------:R-:W-:Y:S01]  /*6720*/  MOV R3, 0x0 ;  /* 0x0000000000037802 */ /* 0x000fe20000000f00 */
[----:B------:R-:W-:Y:S02]  /*6730*/  HFMA2 R12, -RZ, RZ, 0, 5.9604644775390625e-08 ;  /* 0x00000001ff0c7431 */ /* 0x000fe400000001ff */
[----:B------:R-:W-:Y:S02]  /*6740*/  IMAD.MOV.U32 R8, RZ, RZ, 0x192 ;  /* 0x00000192ff087424 */ /* 0x000fe400078e00ff */
[----:B------:R-:W-:Y:S01]  /*6750*/  IMAD.MOV.U32 R13, RZ, RZ, RZ ;  /* 0x000000ffff0d7224 */ /* 0x000fe200078e00ff */
[----:B------:R-:W5:Y:S01]  /*6760*/  LDCU.64 UR6, c[0x4][0x78] ;  /* 0x01000f00ff0677ac */ /* 0x000f620008000a00 */
[----:B------:R-:W1:Y:S01]  /*6770*/  LDC.64 R2, c[0x4][R3] ;  /* 0x0100000003027b82 */ /* 0x000e620000000a00 */
[----:B------:R-:W2:Y:S01]  /*6780*/  LDCU.64 UR4, c[0x4][0x10] ;  /* 0x01000200ff0477ac */ /* 0x000ea20008000a00 */
[----:B----4-:R-:W-:Y:S01]  /*6790*/  MOV R5, UR9 ;  /* 0x0000000900057c02 */ /* 0x010fe20008000f00 */
[----:B------:R-:W-:Y:S01]  /*67a0*/  IMAD.U32 R4, RZ, RZ, UR8 ;  /* 0x00000008ff047e24 */ /* 0x000fe2000f8e00ff */
[----:B-----5:R-:W-:Y:S01]  /*67b0*/  MOV R7, UR7 ;  /* 0x0000000700077c02 */ /* 0x020fe20008000f00 */
[----:B------:R-:W-:Y:S01]  /*67c0*/  IMAD.U32 R6, RZ, RZ, UR6 ;  /* 0x00000006ff067e24 */ /* 0x000fe2000f8e00ff */
[----:B--2---:R-:W-:Y:S01]  /*67d0*/  MOV R11, UR5 ;  /* 0x00000005000b7c02 */ /* 0x004fe20008000f00 */
[----:B------:R-:W-:Y:S02]  /*67e0*/  IMAD.U32 R10, RZ, RZ, UR4 ;  /* 0x00000004ff0a7e24 */ /* 0x000fe4000f8e00ff */
[----:B------:R-:W-:Y:S07]  /*67f0*/  LEPC R20, `(.L_x_115) ;  /* 0x000000001014794e */ /* 0x000fee0000000000 */
[----:B-1-3--:R-:W-:Y:S05]  /*6800*/  CALL.ABS.NOINC R2 ;  /* 0x0000000002007343 */ /* 0x00afea0003c00000 */
.L_x_115:
[----:B------:R-:W-:Y:S05]  /*6810*/  WARPSYNC.ALL ;  /* 0x0000000000007948 */ /* 0x000fea0003800000 */
[----:B------:R-:W-:Y:S01]  /*6820*/  R2UR UR4, R48 ;  /* 0x00000000300472ca */ /* 0x000fe200000e0000 */
[--C-:B------:R-:W-:Y:S01]  /*6830*/  HADD2.F32 R50, -RZ, R56.reuse.H0_H0 ;  /* 0x20000038ff327230 */ /* 0x100fe20000004100 */
[----:B------:R-:W-:Y:S01]  /*6840*/  ISETP.NE.AND P0, PT, R106, RZ, PT ;  /* 0x000000ff6a00720c */ /* 0x000fe20003f05270 */
[----:B------:R-:W-:Y:S01]  /*6850*/  HADD2.F32 R51, -RZ, R56.H1_H1 ;  /* 0x30000038ff337230 */ /* 0x000fe20000004100 */
[----:B------:R-:W-:Y:S01]  /*6860*/  BSSY.RECONVERGENT B0, `(.L_x_116) ;  /* 0x000008a000007945 */ /* 0x000fe20003800200 */
[--C-:B------:R-:W-:Y:S08]  /*6870*/  HADD2.F32 R52, -RZ, R57.reuse.H0_H0 ;  /* 0x20000039ff347230 */ /* 0x100ff00000004100 */
[----:B------:R-:W1:Y:S02]  /*6880*/  LDTM.x32 R4, tmem[UR4] ;  /* 0x00000004000479ee */ /* 0x000e6400082c0000 */
[C---:B-12---:R-:W-:Y:S01]  /*6890*/  FMUL R0, R47.reuse, R4 ;  /* 0x000000042f007220 */ /* 0x046fe20000400000 */
[C---:B------:R-:W-:Y:S01]  /*68a0*/  FMUL R2, R47.reuse, R5 ;  /* 0x000000052f027220 */ /* 0x040fe20000400000 */
[C---:B------:R-:W-:Y:S01]  /*68b0*/  FMUL R4, R47.reuse, R8 ;  /* 0x000000082f047220 */ /* 0x040fe20000400000 */
[----:B------:R-:W-:Y:S01]  /*68c0*/  FMUL R3, R47, R6 ;  /* 0x000000062f037220 */ /* 0x000fe20000400000 */
[C---:B------:R-:W-:Y:S01]  /*68d0*/  FFMA R0, R49.reuse, R50, R0 ;  /* 0x0000003231007223 */ /* 0x040fe20000000000 */
[----:B------:R-:W-:Y:S01]  /*68e0*/  FFMA R2, R49, R51, R2 ;  /* 0x0000003331027223 */ /* 0x000fe20000000002 */
[C---:B------:R-:W-:Y:S01]  /*68f0*/  FMUL R5, R47.reuse, R9 ;  /* 0x000000092f057220 */ /* 0x040fe20000400000 */
        /* <DEDUP_REMOVED lines=16> */
[----:B------:R-:W-:Y:S02]  /*6a00*/  HADD2.F32 R32, -RZ, R57.H1_H1 ;  /* 0x30000039ff207230 */ /* 0x000fe40000004100 */
[C---:B------:R-:W-:Y:S01]  /*6a10*/  FMUL R26, R47.reuse, R30 ;  /* 0x0000001e2f1a7220 */ /* 0x040fe20000400000 */
[----:B------:R-:W-:Y:S01]  /*6a20*/  FMUL R29, R47, R33 ;  /* 0x000000212f1d7220 */ /* 0x000fe20000400000 */
[--C-:B------:R-:W-:Y:S02]  /*6a30*/  HADD2.F32 R33, -RZ, R58.reuse.H0_H0 ;  /* 0x2000003aff217230 */ /* 0x100fe40000004100 */
[----:B------:R-:W-:Y:S01]  /*6a40*/  FFMA R3, R49, R52, R3 ;  /* 0x0000003431037223 */ /* 0x000fe20000000003 */
[C---:B------:R-:W-:Y:S01]  /*6a50*/  FMUL R7, R47.reuse, R7 ;  /* 0x000000072f077220 */ /* 0x040fe20000400000 */
[----:B------:R-:W-:Y:S01]  /*6a60*/  FMUL R30, R47, R34 ;  /* 0x000000222f1e7220 */ /* 0x000fe20000400000 */
[----:B------:R-:W-:Y:S01]  /*6a70*/  HADD2.F32 R34, -RZ, R58.H1_H1 ;  /* 0x3000003aff227230 */ /* 0x000fe20000004100 */
[----:B------:R-:W-:Y:S01]  /*6a80*/  F2FP.F16.F32.PACK_AB R52, R2, R0 ;  /* 0x000000000234723e */ /* 0x000fe200000000ff */
[--C-:B------:R-:W-:Y:S02]  /*6a90*/  HADD2.F32 R0, -RZ, R59.reuse.H0_H0 ;  /* 0x2000003bff007230 */ /* 0x100fe40000004100 */
[C---:B------:R-:W-:Y:S01]  /*6aa0*/  FFMA R7, R49.reuse, R32, R7 ;  /* 0x0000002031077223 */ /* 0x040fe20000000007 */
[----:B------:R-:W-:Y:S02]  /*6ab0*/  HADD2.F32 R2, -RZ, R59.H1_H1 ;  /* 0x3000003bff027230 */ /* 0x000fe40000004100 */
[C---:B------:R-:W-:Y:S01]  /*6ac0*/  FFMA R4, R49.reuse, R33, R4 ;  /* 0x0000002131047223 */ /* 0x040fe20000000004 */
[C---:B------:R-:W-:Y:S01]  /*6ad0*/  FFMA R5, R49.reuse, R34, R5 ;  /* 0x0000002231057223 */ /* 0x040fe20000000005 */
[----:B------:R-:W-:Y:S01]  /*6ae0*/  FFMA R6, R49, R0, R6 ;  /* 0x0000000031067223 */ /* 0x000fe20000000006 */
[--C-:B------:R-:W-:Y:S02]  /*6af0*/  HADD2.F32 R0, -RZ, R64.reuse.H0_H0 ;  /* 0x20000040ff007230 */ /* 0x100fe40000004100 */
[----:B------:R-:W-:Y:S01]  /*6b00*/  FMUL R11, R47, R11 ;  /* 0x0000000b2f0b7220 */ /* 0x000fe20000400000 */
[----:B------:R-:W-:Y:S01]  /*6b10*/  F2FP.F16.F32.PACK_AB R53, R7, R3 ;  /* 0x000000030735723e */ /* 0x000fe200000000ff */
[--C-:B------:R-:W-:Y:S02]  /*6b20*/  HADD2.F32 R3, -RZ, R65.reuse.H0_H0 ;  /* 0x20000041ff037230 */ /* 0x100fe40000004100 */
[----:B------:R-:W-:Y:S01]  /*6b30*/  FMUL R15, R47, R15 ;  /* 0x0000000f2f0f7220 */ /* 0x000fe20000400000 */
[C---:B------:R-:W-:Y:S01]  /*6b40*/  FFMA R11, R49.reuse, R2, R11 ;  /* 0x00000002310b7223 */ /* 0x040fe2000000000b */
[----:B------:R-:W-:Y:S02]  /*6b50*/  HADD2.F32 R2, -RZ, R64.H1_H1 ;  /* 0x30000040ff027230 */ /* 0x000fe40000004100 */
[----:B------:R-:W-:Y:S01]  /*6b60*/  FFMA R8, R49, R0, R8 ;  /* 0x0000000031087223 */ /* 0x000fe20000000008 */
[----:B------:R-:W-:Y:S02]  /*6b70*/  HADD2.F32 R0, -RZ, R65.H1_H1 ;  /* 0x30000041ff007230 */ /* 0x000fe40000004100 */
[C---:B------:R-:W-:Y:S01]  /*6b80*/  FMUL R19, R47.reuse, R19 ;  /* 0x000000132f137220 */ /* 0x040fe20000400000 */
[----:B------:R-:W-:Y:S01]  /*6b90*/  FMUL R23, R47, R23 ;  /* 0x000000172f177220 */ /* 0x000fe20000400000 */
[C---:B------:R-:W-:Y:S01]  /*6ba0*/  FFMA R9, R49.reuse, R2, R9 ;  /* 0x0000000231097223 */ /* 0x040fe20000000009 */
[C---:B------:R-:W-:Y:S01]  /*6bb0*/  FFMA R10, R49.reuse, R3, R10 ;  /* 0x00000003310a7223 */ /* 0x040fe2000000000a */
[----:B------:R-:W-:Y:S01]  /*6bc0*/  FFMA R15, R49, R0, R15 ;  /* 0x00000000310f7223 */ /* 0x000fe2000000000f */
[--C-:B------:R-:W-:Y:S02]  /*6bd0*/  HADD2.F32 R2, -RZ, R66.reuse.H0_H0 ;  /* 0x20000042ff027230 */ /* 0x100fe40000004100 */
[----:B------:R-:W-:Y:S01]  /*6be0*/  FMUL R27, R47, R27 ;  /* 0x0000001b2f1b7220 */ /* 0x000fe20000400000 */
[----:B------:R-:W-:Y:S01]  /*6bf0*/  HADD2.F32 R0, -RZ, R66.H1_H1 ;  /* 0x30000042ff007230 */ /* 0x000fe20000004100 */
[----:B------:R-:W-:Y:S01]  /*6c00*/  F2FP.F16.F32.PACK_AB R54, R5, R4 ;  /* 0x000000040536723e */ /* 0x000fe200000000ff */
[--C-:B------:R-:W-:Y:S02]  /*6c10*/  HADD2.F32 R3, -RZ, R67.reuse.H0_H0 ;  /* 0x20000043ff037230 */ /* 0x100fe40000004100 */
[C---:B------:R-:W-:Y:S01]  /*6c20*/  FFMA R12, R49.reuse, R2, R12 ;  /* 0x00000002310c7223 */ /* 0x040fe2000000000c */
[--C-:B------:R-:W-:Y:S02]  /*6c30*/  HADD2.F32 R2, -RZ, R72.reuse.H0_H0 ;  /* 0x20000048ff027230 */ /* 0x100fe40000004100 */
[C---:B------:R-:W-:Y:S01]  /*6c40*/  FFMA R13, R49.reuse, R0, R13 ;  /* 0x00000000310d7223 */ /* 0x040fe2000000000d */
[----:B------:R-:W-:Y:S02]  /*6c50*/  HADD2.F32 R0, -RZ, R67.H1_H1 ;  /* 0x30000043ff007230 */ /* 0x000fe40000004100 */
[----:B------:R-:W-:Y:S01]  /*6c60*/  FFMA R14, R49, R3, R14 ;  /* 0x00000003310e7223 */ /* 0x000fe2000000000e */
[----:B------:R-:W-:Y:S01]  /*6c70*/  HADD2.F32 R3, -RZ, R72.H1_H1 ;  /* 0x30000048ff037230 */ /* 0x000fe20000004100 */
[----:B------:R-:W-:Y:S01]  /*6c80*/  F2FP.F16.F32.PACK_AB R55, R11, R6 ;  /* 0x000000060b37723e */ /* 0x000fe200000000ff */
[----:B------:R-:W-:Y:S01]  /*6c90*/  FMUL R31, R47, R31 ;  /* 0x0000001f2f1f7220 */ /* 0x000fe20000400000 */
[C---:B------:R-:W-:Y:S01]  /*6ca0*/  FFMA R19, R49.reuse, R0, R19 ;  /* 0x0000000031137223 */ /* 0x040fe20000000013 */
[--C-:B------:R-:W-:Y:S02]  /*6cb0*/  HADD2.F32 R0, -RZ, R73.reuse.H0_H0 ;  /* 0x20000049ff007230 */ /* 0x100fe40000004100 */
[C---:B------:R-:W-:Y:S01]  /*6cc0*/  FFMA R16, R49.reuse, R2, R16 ;  /* 0x0000000231107223 */ /* 0x040fe20000000010 */
[----:B------:R1:W-:Y:S01]  /*6cd0*/  STS.128 [R104], R52 ;  /* 0x0000003468007388 */ /* 0x0003e20000000c00 */
[C---:B------:R-:W-:Y:S01]  /*6ce0*/  FFMA R17, R49.reuse, R3, R17 ;  /* 0x0000000331117223 */ /* 0x040fe20000000011 */
[----:B------:R-:W-:Y:S02]  /*6cf0*/  HADD2.F32 R2, -RZ, R73.H1_H1 ;  /* 0x30000049ff027230 */ /* 0x000fe40000004100 */
[----:B------:R-:W-:Y:S01]  /*6d00*/  FFMA R18, R49, R0, R18 ;  /* 0x0000000031127223 */ /* 0x000fe20000000012 */
[--C-:B------:R-:W-:Y:S01]  /*6d10*/  HADD2.F32 R0, -RZ, R74.reuse.H0_H0 ;  /* 0x2000004aff007230 */ /* 0x100fe20000004100 */
[----:B------:R-:W-:Y:S01]  /*6d20*/  F2FP.F16.F32.PACK_AB R8, R9, R8 ;  /* 0x000000080908723e */ /* 0x000fe200000000ff */
[--C-:B------:R-:W-:Y:S02]  /*6d30*/  HADD2.F32 R3, -RZ, R75.reuse.H0_H0 ;  /* 0x2000004bff037230 */ /* 0x100fe40000004100 */
[C---:B------:R-:W-:Y:S01]  /*6d40*/  FFMA R23, R49.reuse, R2, R23 ;  /* 0x0000000231177223 */ /* 0x040fe20000000017 */
[----:B------:R-:W-:Y:S02]  /*6d50*/  HADD2.F32 R2, -RZ, R74.H1_H1 ;  /* 0x3000004aff027230 */ /* 0x000fe40000004100 */
[----:B------:R-:W-:Y:S01]  /*6d60*/  FFMA R20, R49, R0, R20 ;  /* 0x0000000031147223 */ /* 0x000fe20000000014 */
[----:B------:R-:W-:Y:S01]  /*6d70*/  HADD2.F32 R0, -RZ, R75.H1_H1 ;  /* 0x3000004bff007230 */ /* 0x000fe20000004100 */
[----:B------:R-:W-:Y:S01]  /*6d80*/  F2FP.F16.F32.PACK_AB R9, R15, R10 ;  /* 0x0000000a0f09723e */ /* 0x000fe200000000ff */
[----:B------:R-:W-:Y:S02]  /*6d90*/  HADD2.F32 R4, -RZ, R83.H0_H0 ;  /* 0x20000053ff047230 */ /* 0x000fe40000004100 */
[C---:B------:R-:W-:Y:S01]  /*6da0*/  FFMA R21, R49.reuse, R2, R21 ;  /* 0x0000000231157223 */ /* 0x040fe20000000015 */
[C---:B------:R-:W-:Y:S01]  /*6db0*/  FFMA R22, R49.reuse, R3, R22 ;  /* 0x0000000331167223 */ /* 0x040fe20000000016 */
[----:B------:R-:W-:Y:S01]  /*6dc0*/  FFMA R27, R49, R0, R27 ;  /* 0x00000000311b7223 */ /* 0x000fe2000000001b */
[--C-:B------:R-:W-:Y:S01]  /*6dd0*/  HADD2.F32 R2, -RZ, R80.reuse.H0_H0 ;  /* 0x20000050ff027230 */ /* 0x100fe20000004100 */
[----:B------:R-:W-:Y:S01]  /*6de0*/  F2FP.F16.F32.PACK_AB R10, R13, R12 ;  /* 0x0000000c0d0a723e */ /* 0x000fe200000000ff */
[----:B------:R-:W-:Y:S01]  /*6df0*/  HADD2.F32 R0, -RZ, R80.H1_H1 ;  /* 0x30000050ff007230 */ /* 0x000fe20000004100 */
[----:B------:R-:W-:Y:S01]  /*6e00*/  F2FP.F16.F32.PACK_AB R11, R19, R14 ;  /* 0x0000000e130b723e */ /* 0x000fe200000000ff */
[--C-:B------:R-:W-:Y:S02]  /*6e10*/  HADD2.F32 R3, -RZ, R81.reuse.H0_H0 ;  /* 0x20000051ff037230 */ /* 0x100fe40000004100 */
[C---:B------:R-:W-:Y:S01]  /*6e20*/  FFMA R24, R49.reuse, R2, R24 ;  /* 0x0000000231187223 */ /* 0x040fe20000000018 */
[--C-:B------:R-:W-:Y:S02]  /*6e30*/  HADD2.F32 R2, -RZ, R82.reuse.H0_H0 ;  /* 0x20000052ff027230 */ /* 0x100fe40000004100 */
[C---:B------:R-:W-:Y:S01]  /*6e40*/  FFMA R25, R49.reuse, R0, R25 ;  /* 0x0000000031197223 */ /* 0x040fe20000000019 */
[----:B------:R1:W-:Y:S01]  /*6e50*/  STS.128 [R103+0x10], R8 ;  /* 0x0000100867007388 */ /* 0x0003e20000000c00 */
[----:B------:R-:W-:Y:S02]  /*6e60*/  HADD2.F32 R0, -RZ, R81.H1_H1 ;  /* 0x30000051ff007230 */ /* 0x000fe40000004100 */
[----:B------:R-:W-:Y:S01]  /*6e70*/  FFMA R26, R49, R3, R26 ;  /* 0x00000003311a7223 */ /* 0x000fe2000000001a */
[----:B------:R-:W-:Y:S01]  /*6e80*/  HADD2.F32 R3, -RZ, R82.H1_H1 ;  /* 0x30000052ff037230 */ /* 0x000fe20000004100 */
[----:B------:R-:W-:Y:S01]  /*6e90*/  F2FP.F16.F32.PACK_AB R16, R17, R16 ;  /* 0x000000101110723e */ /* 0x000fe200000000ff */
[----:B------:R-:W-:Y:S01]  /*6ea0*/  HADD2.F32 R5, -RZ, R83.H1_H1 ;  /* 0x30000053ff057230 */ /* 0x000fe20000004100 */
[----:B------:R-:W-:Y:S01]  /*6eb0*/  F2FP.F16.F32.PACK_AB R17, R23, R18 ;  /* 0x000000121711723e */ /* 0x000fe200000000ff */
[----:B------:R-:W-:Y:S01]  /*6ec0*/  FFMA R31, R49, R0, R31 ;  /* 0x00000000311f7223 */ /* 0x000fe2000000001f */
[----:B------:R-:W-:Y:S01]  /*6ed0*/  FMUL R35, R47, R35 ;  /* 0x000000232f237220 */ /* 0x000fe20000400000 */
[----:B------:R-:W-:Y:S01]  /*6ee0*/  F2FP.F16.F32.PACK_AB R18, R21, R20 ;  /* 0x000000141512723e */ /* 0x000fe200000000ff */
[----:B------:R-:W-:Y:S01]  /*6ef0*/  FFMA R28, R49, R2, R28 ;  /* 0x00000002311c7223 */ /* 0x000fe2000000001c */
[----:B------:R-:W-:Y:S01]  /*6f00*/  F2FP.F16.F32.PACK_AB R19, R27, R22 ;  /* 0x000000161b13723e */ /* 0x000fe200000000ff */
[C---:B------:R-:W-:Y:S01]  /*6f10*/  FFMA R29, R49.reuse, R3, R29 ;  /* 0x00000003311d7223 */ /* 0x040fe2000000001d */
[C---:B------:R-:W-:Y:S01]  /*6f20*/  FFMA R30, R49.reuse, R4, R30 ;  /* 0x00000004311e7223 */ /* 0x040fe2000000001e */
[----:B------:R-:W-:Y:S01]  /*6f30*/  FFMA R35, R49, R5, R35 ;  /* 0x0000000531237223 */ /* 0x000fe20000000023 */
[----:B------:R-:W-:Y:S01]  /*6f40*/  F2FP.F16.F32.PACK_AB R24, R25, R24 ;  /* 0x000000181918723e */ /* 0x000fe200000000ff */
[----:B------:R1:W-:Y:S01]  /*6f50*/  STS.128 [R102+0x20], R16 ;  /* 0x0000201066007388 */ /* 0x0003e20000000c00 */
[----:B------:R-:W-:Y:S02]  /*6f60*/  F2FP.F16.F32.PACK_AB R25, R31, R26 ;  /* 0x0000001a1f19723e */ /* 0x000fe400000000ff */
[----:B------:R-:W-:Y:S02]  /*6f70*/  F2FP.F16.F32.PACK_AB R26, R29, R28 ;  /* 0x0000001c1d1a723e */ /* 0x000fe400000000ff */
[----:B------:R-:W-:Y:S05]  /*6f80*/  F2FP.F16.F32.PACK_AB R27, R35, R30 ;  /* 0x0000001e231b723e */ /* 0x000fea00000000ff */
[----:B------:R1:W-:Y:S01]  /*6f90*/  STS.128 [R110+0x30], R24 ;  /* 0x000030186e007388 */ /* 0x0003e20000000c00 */
[----:B------:R-:W-:Y:S01]  /*6fa0*/  @!PT LDS RZ, [RZ] ;  /* 0x00000000fffff984 */ /* 0x000fe20000000800 */
[----:B------:R-:W-:Y:S01]  /*6fb0*/  @!PT LDS RZ, [RZ] ;  /* 0x00000000fffff984 */ /* 0x000fe20000000800 */
[----:B------:R-:W-:Y:S01]  /*6fc0*/  @!PT LDS RZ, [RZ] ;  /* 0x00000000fffff984 */ /* 0x000fe20000000800 */
[----:B------:R-:W-:Y:S01]  /*6fd0*/  @!PT LDS RZ, [RZ] ;  /* 0x00000000fffff984 */ /* 0x000fe20000000800 */
[----:B------:R2:W-:Y:S07]  /*6fe0*/  MEMBAR.ALL.CTA ;  /* 0x0000000000007992 */ /* 0x0005ee0000008000 */
[----:B--2---:R-:W2:Y:S02]  /*6ff0*/  FENCE.VIEW.ASYNC.S ;  /* 0x00000000000073c6 */ /* 0x004ea40000000000 */
[----:B--2---:R-:W-:Y:S06]  /*7000*/  BAR.SYNC.DEFER_BLOCKING 0x1, 0x80 ;  /* 0x0042000000007b1d */ /* 0x004fec0000010000 */
[----:B------:R-:W-:Y:S05]  /*7010*/  @P0 BRA `(.L_x_117) ;  /* 0x0000000000380947 */ /* 0x000fea0003800000 */
[----:B------:R-:W-:Y:S02]  /*7020*/  UIADD3 UR4, UPT, UPT, UR48, 0x200, URZ ;  /* 0x0000020030047890 */ /* 0x000fe4000fffe0ff */
[----:B------:R-:W-:Y:S01]  /*7030*/  UIADD3 UR8, UP0, UPT, UR52, 0x680, URZ ;  /* 0x0000068034087890 */ /* 0x000fe2000ff1e0ff */
[----:B------:R-:W-:Y:S01]  /*7040*/  UMOV UR43, UR36 ;  /* 0x00000024002b7c82 */ /* 0x000fe20008000000 */
[----:B------:R-:W-:Y:S02]  /*7050*/  UIADD3 UR5, UPT, UPT, UR41, 0x80, URZ ;  /* 0x0000008029057890 */ /* 0x000fe4000fffe0ff */
[----:B------:R-:W-:Y:S01]  /*7060*/  MOV R97, UR4 ;  /* 0x0000000400617c02 */ /* 0x000fe20008000f00 */
[----:B------:R-:W-:Y:S02]  /*7070*/  UIADD3.X UR9, UPT, UPT, URZ, UR53, URZ, UP0, !UPT ;  /* 0x00000035ff097290 */ /* 0x000fe400087fe4ff */
[----:B------:R-:W-:Y:S01]  /*7080*/  UIADD3 UR4, UPT, UPT, UR48, 0x1200, URZ ;  /* 0x0000120030047890 */ /* 0x000fe2000fffe0ff */
[----:B------:R-:W-:Y:S01]  /*7090*/  R2UR UR40, R97 ;  /* 0x00000000612872ca */ /* 0x000fe200000e0000 */
[----:B------:R-:W-:Y:S01]  /*70a0*/  UMOV UR6, UR42 ;  /* 0x0000002a00067c82 */ /* 0x000fe20008000000 */
[----:B------:R-:W-:Y:S11]  /*70b0*/  UMOV UR7, UR36 ;  /* 0x0000002400077c82 */ /* 0x000ff60008000000 */
[----:B------:R2:W-:Y:S01]  /*70c0*/  UTMASTG.3D [UR40], [UR8] ;  /* 0x00000028080073b5 */ /* 0x0005e20008010000 */
[----:B------:R2:W-:Y:S01]  /*70d0*/  UTMASTG.3D [UR4], [UR8] ;  /* 0x00000004080073b5 */ /* 0x0005e20008010000 */
[----:B------:R0:W-:Y:S01]  /*70e0*/  UTMACMDFLUSH ;  /* 0x00000000000079b7 */ /* 0x0001e20000000000 */
[----:B--2---:R-:W-:Y:S04]  /*70f0*/  DEPBAR.LE SB0, 0x1 ;  /* 0x000080400000791a */ /* 0x004fe80000000000 */
.L_x_117:
[----:B------:R-:W-:Y:S05]  /*7100*/  BSYNC.RECONVERGENT B0 ;  /* 0x0000000000007941 */ /* 0x000fea0003800200 */
.L_x_116:
[----:B------:R-:W-:Y:S01]  /*7110*/  BAR.SYNC.DEFER_BLOCKING 0x1, 0x80 ;  /* 0x0042000000007b1d */ /* 0x000fe20000010000 */
[----:B------:R-:W-:Y:S01]  /*7120*/  ISETP.NE.AND P1, PT, R111, RZ, PT ;  /* 0x000000ff6f00720c */ /* 0x000fe20003f25270 */
[----:B------:R-:W-:Y:S01]  /*7130*/  UISETP.NE.AND UP0, UPT, UR49, URZ, UPT ;  /* 0x000000ff3100728c */ /* 0x000fe2000bf05270 */
[----:B------:R-:W-:Y:S11]  /*7140*/  LEA R2, R60, UR48, 0x3 ;  /* 0x000000303c027c11 */ /* 0x000ff6000f8e18ff */
[----:B------:R-:W-:Y:S01]  /*7150*/  @P1 SHF.L.U32 R3, R101, 0x1f, RZ ;  /* 0x0000001f65031819 */ /* 0x000fe200000006ff */
[----:B------:R-:W-:Y:S06]  /*7160*/  BRA.U !UP0, `(.L_x_118) ;  /* 0x0000000108247547 */ /* 0x000fec000b800000 */
[----:B------:R-:W-:Y:S01]  /*7170*/  IMAD.U32 R4, RZ, RZ, UR51 ;  /* 0x00000033ff047e24 */ /* 0x000fe2000f8e00ff */
[----:B------:R-:W-:Y:S01]  /*7180*/  MOV R0, UR37 ;  /* 0x0000002500007c02 */ /* 0x000fe20008000f00 */
[----:B------:R-:W-:Y:S03]  /*7190*/  UIADD3 UR51, UPT, UPT, UR51, 0x1, URZ ;  /* 0x0000000133337890 */ /* 0x000fe6000fffe0ff */
[----:B------:R-:W-:Y:S01]  /*71a0*/  @P1 LEA R4, R4, UR48, 0x3 ;  /* 0x0000003004041c11 */ /* 0x000fe2000f8e18ff */
[----:B------:R-:W-:Y:S04]  /*71b0*/  UISETP.NE.AND UP0, UPT, UR51, 0x4, UPT ;  /* 0x000000043300788c */ /* 0x000fe8000bf05270 */
[----:B------:R-:W-:Y:S01]  /*71c0*/  @P1 VIADD R4, R4, 0x60 ;  /* 0x0000006004041836 */ /* 0x000fe20000000000 */
[----:B------:R-:W-:Y:S04]  /*71d0*/  USEL UR51, UR51, URZ, UP0 ;  /* 0x000000ff33337287 */ /* 0x000fe80008000000 */
[----:B------:R-:W-:Y:S04]  /*71e0*/  @P1 PRMT R0, R0, 0x654, R4 ;  /* 0x0000065400001816 */ /* 0x000fe80000000004 */
[----:B------:R2:W-:Y:S04]  /*71f0*/  @P1 SYNCS.ARRIVE.TRANS64.RED.A1T0 RZ, [R0+URZ], RZ ;  /* 0x000000ff00ff19a7 */ /* 0x0005e800081004ff */
.L_x_118:
[----:B------:R-:W4:Y:S01]  /*7200*/  @P1 SYNCS.PHASECHK.TRANS64.TRYWAIT P0, [R2+URZ+0x40], R3 ;  /* 0x00004003020015a7 */ /* 0x000f2200080011ff */
[----:B------:R-:W-:Y:S01]  /*7210*/  BSSY B1, `(.L_x_119) ;  /* 0x0000016000017945 */ /* 0x000fe20003800000 */
[----:B----4-:R-:W-:Y:S03]  /*7220*/  @P1 SEL R61, RZ, 0x1, !P0 ;  /* 0x00000001ff3d1807 */ /* 0x010fe60004000000 */
[----:B------:R-:W-:Y:S05]  /*7230*/  @!P1 BRA `(.L_x_120) ;  /* 0x00000000004c9947 */ /* 0x000fea0003800000 */
[----:B------:R-:W-:Y:S01]  /*7240*/  ISETP.NE.AND P0, PT, R61, RZ, PT ;  /* 0x000000ff3d00720c */ /* 0x000fe20003f05270 */
[----:B------:R-:W-:Y:S01]  /*7250*/  BSSY B0, `(.L_x_121) ;  /* 0x000000b000007945 */ /* 0x000fe20003800000 */
[----:B------:R-:W-:Y:S11]  /*7260*/  ISETP.NE.AND P1, PT, R62, RZ, PT ;  /* 0x000000ff3e00720c */ /* 0x000ff60003f25270 */
[----:B------:R-:W-:Y:S02]  /*7270*/  @!UPT UIADD3 URZ, UPT, UPT, URZ, URZ, URZ ;  /* 0x000000fffffff290 */ /* 0x000fe4000fffe0ff */
[C---:B------:R-:W-:Y:S01]  /*7280*/  @P1 IMAD R6, R60.reuse, 0x2000, R104 ;  /* 0x000020003c061824 */ /* 0x040fe200078e0268 */
[C---:B------:R-:W-:Y:S01]  /*7290*/  @P1 LEA R4, R60.reuse, R102, 0xd ;  /* 0x000000663c041211 */ /* 0x040fe200078e68ff */
[C---:B------:R-:W-:Y:S02]  /*72a0*/  @P1 IMAD R5, R60.reuse, 0x2000, R103 ;  /* 0x000020003c051824 */ /* 0x040fe400078e0267 */
[----:B------:R-:W-:Y:S01]  /*72b0*/  @P1 IMAD R3, R60, 0x2000, R110 ;  /* 0x000020003c031824 */ /* 0x000fe200078e026e */
[----:B------:R-:W-:Y:S06]  /*72c0*/  @P0 BRA `(.L_x_122) ;  /* 0x00000000000c0947 */ /* 0x000fec0003800000 */
[----:B--2---:R-:W-:Y:S04]  /*72d0*/  SHF.L.U32 R0, R101, 0x1f, RZ ;  /* 0x0000001f65007819 */ /* 0x004fe800000006ff */
[----:B------:R-:W2:Y:S02]  /*72e0*/  SYNCS.PHASECHK.TRANS64.TRYWAIT P0, [R2+URZ+0x40], R0 ;  /* 0x00004000020075a7 */ /* 0x000ea400080011ff */
[----:B--2---:R-:W-:Y:S05]  /*72f0*/  @!P0 BRA `(.L_x_123) ;  /* 0x0000003000ec8947 */ /* 0x004fea0003800000 */
.L_x_122:
[----:B------:R-:W-:Y:S05]  /*7300*/  BSYNC B0 ;  /* 0x0000000000007941 */ /* 0x000fea0003800000 */
.L_x_121:
[----:B------:R-:W-:Y:S02]  /*7310*/  ISETP.NE.AND P0, PT, R62, RZ, PT ;  /* 0x000000ff3e00720c */ /* 0x000fe40003f05270 */
[----:B------:R-:W-:Y:S11]  /*7320*/  IADD3 R60, PT, PT, R60, 0x1, RZ ;  /* 0x000000013c3c7810 */ /* 0x000ff60007ffe0ff */
[----:B------:R4:W1:Y:S04]  /*7330*/  @P0 LDS.128 R56, [R6] ;  /* 0x0000000006380984 */ /* 0x0008680000000c00 */
[----:B------:R4:W1:Y:S04]  /*7340*/  @P0 LDS.128 R64, [R5+0x10] ;  /* 0x0000100005400984 */ /* 0x0008680000000c00 */
[----:B------:R4:W1:Y:S04]  /*7350*/  @P0 LDS.128 R72, [R4+0x20] ;  /* 0x0000200004480984 */ /* 0x0008680000000c00 */
[----:B------:R4:W1:Y:S02]  /*7360*/  @P0 LDS.128 R80, [R3+0x30] ;  /* 0x0000300003500984 */ /* 0x0008640000000c00 */
.L_x_120:
[----:B------:R-:W-:Y:S05]  /*7370*/  BSYNC B1 ;  /* 0x0000000000017941 */ /* 0x000fea0003800000 */
.L_x_119:
[----:B--2---:R-:W-:Y:S05]  /*7380*/  VIADD R0, R48, 0x20 ;  /* 0x0000002030007836 */ /* 0x004fea0000000000 */
[----:B------:R-:W-:Y:S04]  /*7390*/  SHF.R.U32.HI R0, RZ, 0x15, R0 ;  /* 0x00000015ff007819 */ /* 0x000fe80000011600 */
[----:B------:R-:W-:Y:S11]  /*73a0*/  LOP3.LUT P0, RZ, R0, 0x3, R96, 0x48, !PT ;  /* 0x0000000300ff7812 */ /* 0x000ff60007804860 */
[----:B------:R-:W-:Y:S02]  /*73b0*/  @!UPT UIADD3 URZ, UPT, UPT, URZ, URZ, URZ ;  /* 0x000000fffffff290 */ /* 0x000fe4000fffe0ff */
[----:B------:R-:W-:Y:S05]  /*73c0*/  @!P0 BRA `(.L_x_124) ;  /* 0x0000000000408947 */ /* 0x000fea0003800000 */
[----:B------:R-:W2:Y:S01]  /*73d0*/  LDCU.64 UR8, c[0x4][0x70] ;  /* 0x01000e00ff0877ac */ /* 0x000ea20008000a00 */
[----:B----4-:R-:W-:Y:S01]  /*73e0*/  MOV R3, 0x0 ;  /* 0x0000000000037802 */ /* 0x010fe20000000f00 */
[----:B------:R-:W-:Y:S02]  /*73f0*/  HFMA2 R12, -RZ, RZ, 0, 5.9604644775390625e-08 ;  /* 0x00000001ff0c7431 */ /* 0x000fe400000001ff */
[----:B-1----:R-:W-:Y:S02]  /*7400*/  IMAD.MOV.U32 R8, RZ, RZ, 0x192 ;  /* 0x00000192ff087424 */ /* 0x002fe400078e00ff */
[----:B------:R-:W-:Y:S01]  /*7410*/  IMAD.MOV.U32 R13, RZ, RZ, RZ ;  /* 0x000000ffff0d7224 */ /* 0x000fe200078e00ff */
[----:B------:R-:W1:Y:S01]  /*7420*/  LDCU.64 UR6, c[0x4][0x78] ;  /* 0x01000f00ff0677ac */ /* 0x000e620008000a00 */
[----:B------:R-:W4:Y:S01]  /*7430*/  LDC.64 R2, c[0x4][R3] ;  /* 0x0100000003027b82 */ /* 0x000f220000000a00 */
[----:B------:R-:W5:Y:S01]  /*7440*/  LDCU.64 UR4, c[0x4][0x10] ;  /* 0x01000200ff0477ac */ /* 0x000f620008000a00 */
[----:B--2---:R-:W-:Y:S01]  /*7450*/  MOV R5, UR9 ;  /* 0x0000000900057c02 */ /* 0x004fe20008000f00 */
[----:B------:R-:W-:Y:S01]  /*7460*/  IMAD.U32 R4, RZ, RZ, UR8 ;  /* 0x00000008ff047e24 */ /* 0x000fe2000f8e00ff */
[----:B-1----:R-:W-:Y:S01]  /*7470*/  MOV R7, UR7 ;  /* 0x0000000700077c02 */ /* 0x002fe20008000f00 */
[----:B------:R-:W-:Y:S01]  /*7480*/  IMAD.U32 R6, RZ, RZ, UR6 ;  /* 0x00000006ff067e24 */ /* 0x000fe2000f8e00ff */
[----:B-----5:R-:W-:Y:S01]  /*7490*/  MOV R11, UR5 ;  /* 0x00000005000b7c02 */ /* 0x020fe20008000f00 */
[----:B------:R-:W-:Y:S02]  /*74a0*/  IMAD.U32 R10, RZ, RZ, UR4 ;  /* 0x00000004ff0a7e24 */ /* 0x000fe4000f8e00ff */
[----:B------:R-:W-:Y:S07]  /*74b0*/  LEPC R20, `(.L_x_124) ;  /* 0x000000001014794e */ /* 0x000fee0000000000 */
[----:B---34-:R-:W-:Y:S05]  /*74c0*/  CALL.ABS.NOINC R2 ;  /* 0x0000000002007343 */ /* 0x018fea0003c00000 */
.L_x_124:
[----:B------:R-:W-:Y:S05]  /*74d0*/  WARPSYNC.ALL ;  /* 0x0000000000007948 */ /* 0x000fea0003800000 */
[----:B------:R-:W-:Y:S01]  /*74e0*/  R2UR UR4, R48 ;  /* 0x00000000300472ca */ /* 0x000fe200000e0000 */
[--C-:B-1--4-:R-:W-:Y:S01]  /*74f0*/  HADD2.F32 R3, -RZ, R56.reuse.H0_H0 ;  /* 0x20000038ff037230 */ /* 0x112fe20000004100 */
[----:B------:R-:W-:Y:S01]  /*7500*/  ISETP.NE.AND P6, PT, R111, RZ, PT ;  /* 0x000000ff6f00720c */ /* 0x000fe20003fc5270 */
[--C-:B------:R-:W-:Y:S01]  /*7510*/  HADD2.F32 R51, -RZ, R57.reuse.H1_H1 ;  /* 0x30000039ff337230 */ /* 0x100fe20000004100 */
[----:B------:R-:W-:Y:S01]  /*7520*/  MOV R50, UR51 ;  /* 0x0000003300327c02 */ /* 0x000fe20008000f00 */
[----:B------:R-:W-:Y:S01]  /*7530*/  BSSY.RECONVERGENT B0, `(.L_x_125) ;  /* 0x0000091000007945 */ /* 0x000fe20003800200 */
[----:B------:R-:W-:Y:S02]  /*7540*/  MOV R63, UR37 ;  /* 0x00000025003f7c02 */ /* 0x000fe40008000f00 */
[----:B------:R-:W-:Y:S05]  /*7550*/  ISETP.NE.AND P0, PT, R106, RZ, PT ;  /* 0x000000ff6a00720c */ /* 0x000fea0003f05270 */
[----:B------:R-:W1:Y:S02]  /*7560*/  LDTM.x32 R4, tmem[UR4+0x20] ;  /* 0x00002004000479ee */ /* 0x000e6400082c0000 */
[----:B------:R-:W-:Y:S04]  /*7570*/  @P6 LEA R50, R50, UR48, 0x3 ;  /* 0x0000003032326c11 */ /* 0x000fe8000f8e18ff */
[----:B------:R-:W-:Y:S04]  /*7580*/  @P6 IADD3 R50, PT, PT, R50, 0x60, RZ ;  /* 0x0000006032326810 */ /* 0x000fe80007ffe0ff */
[----:B------:R-:W-:Y:S01]  /*7590*/  @P6 PRMT R63, R63, 0x654, R50 ;  /* 0x000006543f3f6816 */ /* 0x000fe20000000032 */
[----:B------:R-:W-:Y:S02]  /*75a0*/  HADD2.F32 R50, -RZ, R57.H0_H0 ;  /* 0x20000039ff327230 */ /* 0x000fe40000004100 */
[C---:B-1----:R-:W-:Y:S01]  /*75b0*/  FMUL R0, R47.reuse, R4 ;  /* 0x000000042f007220 */ /* 0x042fe20000400000 */
[----:B------:R-:W-:Y:S02]  /*75c0*/  HADD2.F32 R4, -RZ, R56.H1_H1 ;  /* 0x30000038ff047230 */ /* 0x000fe40000004100 */
[C---:B------:R-:W-:Y:S01]  /*75d0*/  FMUL R2, R47.reuse, R5 ;  /* 0x000000052f027220 */ /* 0x040fe20000400000 */
[----:B------:R-:W-:Y:S01]  /*75e0*/  FMUL R7, R47, R7 ;  /* 0x000000072f077220 */ /* 0x000fe20000400000 */
[----:B------:R-:W-:Y:S01]  /*75f0*/  FFMA R0, R49, R3, R0 ;  /* 0x0000000331007223 */ /* 0x000fe20000000000 */
[----:B------:R-:W-:Y:S01]  /*7600*/  FMUL R3, R47, R6 ;  /* 0x000000062f037220 */ /* 0x000fe20000400000 */
[----:B------:R-:W-:Y:S01]  /*7610*/  FFMA R2, R49, R4, R2 ;  /* 0x0000000431027223 */ /* 0x000fe20000000002 */
[C---:B------:R-:W-:Y:S01]  /*7620*/  FMUL R4, R47.reuse, R8 ;  /* 0x000000082f047220 */ /* 0x040fe20000400000 */
[----:B------:R-:W-:Y:S01]  /*7630*/  FMUL R8, R47, R12 ;  /* 0x0000000c2f087220 */ /* 0x000fe20000400000 */
[----:B------:R-:W-:Y:S01]  /*7640*/  FFMA R3, R49, R50, R3 ;  /* 0x0000003231037223 */ /* 0x000fe20000000003 */
[C---:B------:R-:W-:Y:S01]  /*7650*/  FMUL R12, R47.reuse, R16 ;  /* 0x000000102f0c7220 */ /* 0x040fe20000400000 */
[C---:B------:R-:W-:Y:S01]  /*7660*/  FMUL R16, R47.reuse, R20 ;  /* 0x000000142f107220 */ /* 0x040fe20000400000 */
[C---:B------:R-:W-:Y:S01]  /*7670*/  FMUL R20, R47.reuse, R24 ;  /* 0x000000182f147220 */ /* 0x040fe20000400000 */
[C---:B------:R-:W-:Y:S01]  /*7680*/  FMUL R24, R47.reuse, R28 ;  /* 0x0000001c2f187220 */ /* 0x040fe20000400000 */
[C---:B------:R-:W-:Y:S01]  /*7690*/  FMUL R28, R47.reuse, R32 ;  /* 0x000000202f1c7220 */ /* 0x040fe20000400000 */
[--C-:B------:R-:W-:Y:S01]  /*76a0*/  HADD2.F32 R32, -RZ, R58.reuse.H0_H0 ;  /* 0x2000003aff207230 */ /* 0x100fe20000004100 */
[----:B------:R-:W-:Y:S01]  /*76b0*/  F2FP.F16.F32.PACK_AB R52, R2, R0 ;  /* 0x000000000234723e */ /* 0x000fe200000000ff */
[----:B------:R-:W-:Y:S02]  /*76c0*/  HADD2.F32 R0, -RZ, R58.H1_H1 ;  /* 0x3000003aff007230 */ /* 0x000fe40000004100 */
[----:B------:R-:W-:Y:S01]  /*76d0*/  FMUL R5, R47, R9 ;  /* 0x000000092f057220 */ /* 0x000fe20000400000 */
[--C-:B------:R-:W-:Y:S02]  /*76e0*/  HADD2.F32 R2, -RZ, R59.reuse.H0_H0 ;  /* 0x2000003bff027230 */ /* 0x100fe40000004100 */
[C---:B------:R-:W-:Y:S01]  /*76f0*/  FFMA R7, R49.reuse, R51, R7 ;  /* 0x0000003331077223 */ /* 0x040fe20000000007 */
[C---:B------:R-:W-:Y:S01]  /*7700*/  FFMA R4, R49.reuse, R32, R4 ;  /* 0x0000002031047223 */ /* 0x040fe20000000004 */
[----:B------:R-:W-:Y:S02]  /*7710*/  HADD2.F32 R32, -RZ, R59.H1_H1 ;  /* 0x3000003bff207230 */ /* 0x000fe40000004100 */
[----:B------:R-:W-:Y:S01]  /*7720*/  FFMA R5, R49, R0, R5 ;  /* 0x0000000031057223 */ /* 0x000fe20000000005 */
[--C-:B------:R-:W-:Y:S01]  /*7730*/  HADD2.F32 R0, -RZ, R64.reuse.H0_H0 ;  /* 0x20000040ff007230 */ /* 0x100fe20000004100 */
[----:B------:R-:W-:Y:S01]  /*7740*/  F2FP.F16.F32.PACK_AB R53, R7, R3 ;  /* 0x000000030735723e */ /* 0x000fe200000000ff */
[----:B------:R-:W-:Y:S01]  /*7750*/  FMUL R6, R47, R10 ;  /* 0x0000000a2f067220 */ /* 0x000fe20000400000 */
[--C-:B------:R-:W-:Y:S01]  /*7760*/  HADD2.F32 R3, -RZ, R65.reuse.H0_H0 ;  /* 0x20000041ff037230 */ /* 0x100fe20000004100 */
[----:B------:R-:W-:Y:S01]  /*7770*/  F2FP.F16.F32.PACK_AB R54, R5, R4 ;  /* 0x000000040536723e */ /* 0x000fe200000000ff */
[----:B------:R-:W-:Y:S01]  /*7780*/  FMUL R11, R47, R11 ;  /* 0x0000000b2f0b7220 */ /* 0x000fe20000400000 */
[----:B------:R-:W-:Y:S01]  /*7790*/  FFMA R6, R49, R2, R6 ;  /* 0x0000000231067223 */ /* 0x000fe20000000006 */
[----:B------:R-:W-:Y:S02]  /*77a0*/  HADD2.F32 R2, -RZ, R64.H1_H1 ;  /* 0x30000040ff027230 */ /* 0x000fe40000004100 */
[----:B------:R-:W-:Y:S01]  /*77b0*/  FMUL R9, R47, R13 ;  /* 0x0000000d2f097220 */ /* 0x000fe20000400000 */
[C---:B------:R-:W-:Y:S01]  /*77c0*/  FFMA R11, R49.reuse, R32, R11 ;  /* 0x00000020310b7223 */ /* 0x040fe2000000000b */
[----:B------:R-:W-:Y:S01]  /*77d0*/  FFMA R8, R49, R0, R8 ;  /* 0x0000000031087223 */ /* 0x000fe20000000008 */
[C---:B------:R-:W-:Y:S01]  /*77e0*/  FMUL R10, R47.reuse, R14 ;  /* 0x0000000e2f0a7220 */ /* 0x040fe20000400000 */
[----:B------:R-:W-:Y:S02]  /*77f0*/  HADD2.F32 R0, -RZ, R65.H1_H1 ;  /* 0x30000041ff007230 */ /* 0x000fe40000004100 */
[----:B------:R-:W-:Y:S01]  /*7800*/  FMUL R15, R47, R15 ;  /* 0x0000000f2f0f7220 */ /* 0x000fe20000400000 */
[C---:B------:R-:W-:Y:S01]  /*7810*/  FFMA R9, R49.reuse, R2, R9 ;  /* 0x0000000231097223 */ /* 0x040fe20000000009 */
[C---:B------:R-:W-:Y:S01]  /*7820*/  FFMA R10, R49.reuse, R3, R10 ;  /* 0x00000003310a7223 */ /* 0x040fe2000000000a */
[--C-:B------:R-:W-:Y:S02]  /*7830*/  HADD2.F32 R2, -RZ, R66.reuse.H0_H0 ;  /* 0x20000042ff027230 */ /* 0x100fe40000004100 */
[----:B------:R-:W-:Y:S01]  /*7840*/  FFMA R15, R49, R0, R15 ;  /* 0x00000000310f7223 */ /* 0x000fe2000000000f */
[----:B------:R-:W-:Y:S02]  /*7850*/  HADD2.F32 R3, -RZ, R66.H1_H1 ;  /* 0x30000042ff037230 */ /* 0x000fe40000004100 */
[C---:B------:R-:W-:Y:S01]  /*7860*/  FMUL R13, R47.reuse, R17 ;  /* 0x000000112f0d7220 */ /* 0x040fe20000400000 */
[--C-:B------:R-:W-:Y:S02]  /*7870*/  HADD2.F32 R0, -RZ, R67.reuse.H0_H0 ;  /* 0x20000043ff007230 */ /* 0x100fe40000004100 */
[----:B------:R-:W-:Y:S01]  /*7880*/  FMUL R14, R47, R18 ;  /* 0x000000122f0e7220 */ /* 0x000fe20000400000 */
[C---:B------:R-:W-:Y:S01]  /*7890*/  FFMA R12, R49.reuse, R2, R12 ;  /* 0x00000002310c7223 */ /* 0x040fe2000000000c */
[C---:B------:R-:W-:Y:S01]  /*78a0*/  FFMA R13, R49.reuse, R3, R13 ;  /* 0x00000003310d7223 */ /* 0x040fe2000000000d */
[----:B------:R-:W-:Y:S02]  /*78b0*/  HADD2.F32 R2, -RZ, R67.H1_H1 ;  /* 0x30000043ff027230 */ /* 0x000fe40000004100 */
[----:B------:R-:W-:Y:S01]  /*78c0*/  FFMA R14, R49, R0, R14 ;  /* 0x00000000310e7223 */ /* 0x000fe2000000000e */
[C---:B------:R-:W-:Y:S01]  /*78d0*/  FMUL R19, R47.reuse, R19 ;  /* 0x000000132f137220 */ /* 0x040fe20000400000 */
[--C-:B------:R-:W-:Y:S02]  /*78e0*/  HADD2.F32 R0, -RZ, R72.reuse.H0_H0 ;  /* 0x20000048ff007230 */ /* 0x100fe40000004100 */
[----:B------:R-:W-:Y:S01]  /*78f0*/  FMUL R17, R47, R21 ;  /* 0x000000152f117220 */ /* 0x000fe20000400000 */
[--C-:B------:R-:W-:Y:S02]  /*7900*/  HADD2.F32 R3, -RZ, R73.reuse.H0_H0 ;  /* 0x20000049ff037230 */ /* 0x100fe40000004100 */
[C---:B------:R-:W-:Y:S01]  /*7910*/  FFMA R19, R49.reuse, R2, R19 ;  /* 0x0000000231137223 */ /* 0x040fe20000000013 */
[----:B------:R-:W-:Y:S02]  /*7920*/  HADD2.F32 R2, -RZ, R72.H1_H1 ;  /* 0x30000048ff027230 */ /* 0x000fe40000004100 */
        /* <DEDUP_REMOVED lines=9> */
[----:B------:R-:W-:Y:S01]  /*79c0*/  FMUL R21, R47, R25 ;  /* 0x000000192f157220 */ /* 0x000fe20000400000 */
[----:B------:R-:W-:Y:S01]  /*79d0*/  F2FP.F16.F32.PACK_AB R55, R11, R6 ;  /* 0x000000060b37723e */ /* 0x000fe200000000ff */
[--C-:B------:R-:W-:Y:S02]  /*79e0*/  HADD2.F32 R3, -RZ, R75.reuse.H0_H0 ;  /* 0x2000004bff037230 */ /* 0x100fe40000004100 */
[----:B------:R-:W-:Y:S01]  /*79f0*/  FMUL R22, R47, R26 ;  /* 0x0000001a2f167220 */ /* 0x000fe20000400000 */
[C---:B------:R-:W-:Y:S01]  /*7a00*/  FFMA R20, R49.reuse, R2, R20 ;  /* 0x0000000231147223 */ /* 0x040fe20000000014 */
[C---:B------:R-:W-:Y:S01]  /*7a10*/  FFMA R21, R49.reuse, R0, R21 ;  /* 0x0000000031157223 */ /* 0x040fe20000000015 */
[----:B------:R1:W-:Y:S01]  /*7a20*/  STS.128 [R104+0x2000], R52 ;  /* 0x0020003468007388 */ /* 0x0003e20000000c00 */
[----:B------:R-:W-:Y:S02]  /*7a30*/  HADD2.F32 R0, -RZ, R75.H1_H1 ;  /* 0x3000004bff007230 */ /* 0x000fe40000004100 */
[----:B------:R-:W-:Y:S01]  /*7a40*/  FFMA R22, R49, R3, R22 ;  /* 0x0000000331167223 */ /* 0x000fe20000000016 */
[----:B------:R-:W-:Y:S01]  /*7a50*/  FMUL R27, R47, R27 ;  /* 0x0000001b2f1b7220 */ /* 0x000fe20000400000 */
[--C-:B------:R-:W-:Y:S01]  /*7a60*/  HADD2.F32 R2, -RZ, R80.reuse.H0_H0 ;  /* 0x20000050ff027230 */ /* 0x100fe20000004100 */
[----:B------:R-:W-:Y:S01]  /*7a70*/  F2FP.F16.F32.PACK_AB R8, R9, R8 ;  /* 0x000000080908723e */ /* 0x000fe200000000ff */
[----:B------:R-:W-:Y:S01]  /*7a80*/  HADD2.F32 R3, -RZ, R80.H1_H1 ;  /* 0x30000050ff037230 */ /* 0x000fe20000004100 */
[----:B------:R-:W-:Y:S01]  /*7a90*/  F2FP.F16.F32.PACK_AB R9, R15, R10 ;  /* 0x0000000a0f09723e */ /* 0x000fe200000000ff */
[----:B------:R-:W-:Y:S01]  /*7aa0*/  FMUL R25, R47, R29 ;  /* 0x0000001d2f197220 */ /* 0x000fe20000400000 */
[--C-:B------:R-:W-:Y:S01]  /*7ab0*/  HADD2.F32 R4, -RZ, R81.reuse.H0_H0 ;  /* 0x20000051ff047230 */ /* 0x100fe20000004100 */
[----:B------:R-:W-:Y:S01]  /*7ac0*/  F2FP.F16.F32.PACK_AB R10, R13, R12 ;  /* 0x0000000c0d0a723e */ /* 0x000fe200000000ff */
[----:B------:R-:W-:Y:S01]  /*7ad0*/  FMUL R26, R47, R30 ;  /* 0x0000001e2f1a7220 */ /* 0x000fe20000400000 */
[----:B------:R-:W-:Y:S01]  /*7ae0*/  F2FP.F16.F32.PACK_AB R11, R19, R14 ;  /* 0x0000000e130b723e */ /* 0x000fe200000000ff */
[C---:B------:R-:W-:Y:S01]  /*7af0*/  FFMA R27, R49.reuse, R0, R27 ;  /* 0x00000000311b7223 */ /* 0x040fe2000000001b */
[C---:B------:R-:W-:Y:S01]  /*7b00*/  FFMA R24, R49.reuse, R2, R24 ;  /* 0x0000000231187223 */ /* 0x040fe20000000018 */
[----:B------:R-:W-:Y:S02]  /*7b10*/  HADD2.F32 R0, -RZ, R81.H1_H1 ;  /* 0x30000051ff007230 */ /* 0x000fe40000004100 */
[----:B------:R-:W-:Y:S01]  /*7b20*/  FFMA R25, R49, R3, R25 ;  /* 0x0000000331197223 */ /* 0x000fe20000000019 */
[----:B------:R1:W-:Y:S01]  /*7b30*/  STS.128 [R103+0x2010], R8 ;  /* 0x0020100867007388 */ /* 0x0003e20000000c00 */
[----:B------:R-:W-:Y:S01]  /*7b40*/  FMUL R31, R47, R31 ;  /* 0x0000001f2f1f7220 */ /* 0x000fe20000400000 */
[--C-:B------:R-:W-:Y:S02]  /*7b50*/  HADD2.F32 R2, -RZ, R82.reuse.H0_H0 ;  /* 0x20000052ff027230 */ /* 0x100fe40000004100 */
[----:B------:R-:W-:Y:S01]  /*7b60*/  FFMA R26, R49, R4, R26 ;  /* 0x00000004311a7223 */ /* 0x000fe2000000001a */
[----:B------:R-:W-:Y:S02]  /*7b70*/  HADD2.F32 R3, -RZ, R82.H1_H1 ;  /* 0x30000052ff037230 */ /* 0x000fe40000004100 */
[----:B------:R-:W-:Y:S01]  /*7b80*/  FMUL R29, R47, R33 ;  /* 0x000000212f1d7220 */ /* 0x000fe20000400000 */
[--C-:B------:R-:W-:Y:S01]  /*7b90*/  HADD2.F32 R4, -RZ, R83.reuse.H0_H0 ;  /* 0x20000053ff047230 */ /* 0x100fe20000004100 */
[----:B------:R-:W-:Y:S01]  /*7ba0*/  F2FP.F16.F32.PACK_AB R16, R17, R16 ;  /* 0x000000101110723e */ /* 0x000fe200000000ff */
[----:B------:R-:W-:Y:S01]  /*7bb0*/  FMUL R30, R47, R34 ;  /* 0x000000222f1e7220 */ /* 0x000fe20000400000 */
        /* <DEDUP_REMOVED lines=14> */
[----:B------:R-:W-:Y:S02]  /*7ca0*/  F2FP.F16.F32.PACK_AB R27, R35, R30 ;  /* 0x0000001e231b723e */ /* 0x000fe400000000ff */
[----:B------:R-:W-:Y:S02]  /*7cb0*/  LEA R0, R60, UR48, 0x3 ;  /* 0x000000303c007c11 */ /* 0x000fe4000f8e18ff */
[----:B------:R-:W-:Y:S01]  /*7cc0*/  @P6 SHF.L.U32 R2, R101, 0x1f, RZ ;  /* 0x0000001f65026819 */ /* 0x000fe200000006ff */
        /* <DEDUP_REMOVED lines=9> */
[----:B------:R-:W-:Y:S02]  /*7d60*/  UIADD3 UR12, UP0, UPT, UR52, 0x680, URZ ;  /* 0x00000680340c7890 */ /* 0x000fe4000ff1e0ff */
[----:B------:R-:W-:Y:S02]  /*7d70*/  UIADD3 UR9, UPT, UPT, UR41, 0x20, URZ ;  /* 0x0000002029097890 */ /* 0x000fe4000fffe0ff */
[----:B------:R-:W-:Y:S02]  /*7d80*/  UIADD3 UR8, UPT, UPT, UR48, 0x2200, URZ ;  /* 0x0000220030087890 */ /* 0x000fe4000fffe0ff */
[----:B------:R-:W-:Y:S01]  /*7d90*/  UIADD3.X UR13, UPT, UPT, URZ, UR53, URZ, UP0, !UPT ;  /* 0x00000035ff0d7290 */ /* 0x000fe200087fe4ff */
[----:B------:R-:W-:Y:S01]  /*7da0*/  UMOV UR10, UR42 ;  /* 0x0000002a000a7c82 */ /* 0x000fe20008000000 */
[----:B------:R-:W-:Y:S01]  /*7db0*/  UMOV UR11, UR36 ;  /* 0x00000024000b7c82 */ /* 0x000fe20008000000 */
[----:B------:R-:W-:Y:S02]  /*7dc0*/  UIADD3 UR5, UPT, UPT, UR41, 0xa0, URZ ;  /* 0x000000a029057890 */ /* 0x000fe4000fffe0ff */
[----:B------:R-:W-:Y:S01]  /*7dd0*/  UIADD3 UR4, UPT, UPT, UR48, 0x3200, URZ ;  /* 0x0000320030047890 */ /* 0x000fe2000fffe0ff */
[----:B------:R-:W-:Y:S03]  /*7de0*/  UMOV UR6, UR42 ;  /* 0x0000002a00067c82 */ /* 0x000fe60008000000 */
[----:B------:R2:W-:Y:S01]  /*7df0*/  UTMASTG.3D [UR8], [UR12] ;  /* 0x000000080c0073b5 */ /* 0x0005e20008010000 */
[----:B------:R-:W-:Y:S04]  /*7e00*/  UMOV UR7, UR36 ;  /* 0x0000002400077c82 */ /* 0x000fe80008000000 */
[----:B------:R2:W-:Y:S01]  /*7e10*/  UTMASTG.3D [UR4], [UR12] ;  /* 0x000000040c0073b5 */ /* 0x0005e20008010000 */
[----:B------:R0:W-:Y:S01]  /*7e20*/  UTMACMDFLUSH ;  /* 0x00000000000079b7 */ /* 0x0001e20000000000 */
[----:B--2---:R-:W-:Y:S04]  /*7e30*/  DEPBAR.LE SB0, 0x1 ;  /* 0x000080400000791a */ /* 0x004fe80000000000 */
.L_x_126:
[----:B------:R-:W-:Y:S05]  /*7e40*/  BSYNC.RECONVERGENT B0 ;  /* 0x0000000000007941 */ /* 0x000fea0003800200 */
.L_x_125:
[----:B------:R-:W-:Y:S01]  /*7e50*/  BAR.SYNC.DEFER_BLOCKING 0x1, 0x80 ;  /* 0x0042000000007b1d */ /* 0x000fe20000010000 */
[----:B------:R-:W-:Y:S04]  /*7e60*/  UIADD3 UR40, UPT, UPT, UR51, 0x1, URZ ;  /* 0x0000000133287890 */ /* 0x000fe8000fffe0ff */
[----:B------:R-:W-:Y:S04]  /*7e70*/  UISETP.NE.AND UP0, UPT, UR40, 0x4, UPT ;  /* 0x000000042800788c */ /* 0x000fe8000bf05270 */
[----:B------:R-:W-:Y:S01]  /*7e80*/  USEL UR40, UR40, URZ, UP0 ;  /* 0x000000ff28287287 */ /* 0x000fe20008000000 */
[----:B------:R2:W-:Y:S01]  /*7e90*/  @P6 SYNCS.ARRIVE.TRANS64.RED.A1T0 RZ, [R63+URZ], RZ ;  /* 0x000000ff3fff69a7 */ /* 0x0005e200081004ff */
[----:B------:R-:W-:Y:S01]  /*7ea0*/  BSSY B1, `(.L_x_127) ;  /* 0x0000017000017945 */ /* 0x000fe20003800000 */
[----:B------:R-:W4:Y:S02]  /*7eb0*/  @P6 SYNCS.PHASECHK.TRANS64.TRYWAIT P0, [R0+URZ+0x40], R2 ;  /* 0x00004002000065a7 */ /* 0x000f2400080011ff */
[----:B----4-:R-:W-:Y:S01]  /*7ec0*/  @P6 SEL R61, RZ, 0x1, !P0 ;  /* 0x00000001ff3d6807 */ /* 0x010fe20004000000 */
[----:B--2---:R-:W-:Y:S06]  /*7ed0*/  @!P6 BRA `(.L_x_128) ;  /* 0x00000000004ce947 */ /* 0x004fec0003800000 */
        /* <DEDUP_REMOVED lines=9> */
[----:B------:R-:W-:Y:S04]  /*7f70*/  SHF.L.U32 R6, R101, 0x1f, RZ ;  /* 0x0000001f65067819 */ /* 0x000fe800000006ff */
[----:B------:R-:W2:Y:S02]  /*7f80*/  SYNCS.PHASECHK.TRANS64.TRYWAIT P0, [R0+URZ+0x40], R6 ;  /* 0x00004006000075a7 */ /* 0x000ea400080011ff */
[----:B--2---:R-:W-:Y:S05]  /*7f90*/  @!P0 BRA `(.L_x_131) ;  /* 0x0000002400d88947 */ /* 0x004fea0003800000 */
.L_x_130:
[----:B------:R-:W-:Y:S05]  /*7fa0*/  BSYNC B0 ;  /* 0x0000000000007941 */ /* 0x000fea0003800000 */
.L_x_129:
[----:B------:R-:W-:Y:S02]  /*7fb0*/  ISETP.NE.AND P0, PT, R62, RZ, PT ;  /* 0x000000ff3e00720c */ /* 0x000fe40003f05270 */
[----:B------:R-:W-:Y:S11]  /*7fc0*/  IADD3 R60, PT, PT, R60, 0x1, RZ ;  /* 0x000000013c3c7810 */ /* 0x000ff60007ffe0ff */
[----:B------:R4:W1:Y:S04]  /*7fd0*/  @P0 LDS.128 R56, [R5] ;  /* 0x0000000005380984 */ /* 0x0008680000000c00 */
[----:B------:R4:W1:Y:S04]  /*7fe0*/  @P0 LDS.128 R64, [R4+0x10] ;  /* 0x0000100004400984 */ /* 0x0008680000000c00 */
[----:B------:R4:W1:Y:S04]  /*7ff0*/  @P0 LDS.128 R72, [R3+0x20] ;  /* 0x0000200003480984 */ /* 0x0008680000000c00 */
[----:B------:R4:W1:Y:S02]  /*8000*/  @P0 LDS.128 R80, [R2+0x30] ;  /* 0x0000300002500984 */ /* 0x0008640000000c00 */
.L_x_128:
[----:B------:R-:W-:Y:S05]  /*8010*/  BSYNC B1 ;  /* 0x0000000000017941 */ /* 0x000fea0003800000 */
.L_x_127:
        /* <DEDUP_REMOVED lines=21> */
.L_x_132:
        /* <DEDUP_REMOVED lines=151> */
.L_x_134:
[----:B------:R-:W-:Y:S05]  /*8ae0*/  BSYNC.RECONVERGENT B0 ;  /* 0x0000000000007941 */ /* 0x000fea0003800200 */
.L_x_133:
        /* <DEDUP_REMOVED lines=21> */
.L_x_138:
[----:B------:R-:W-:Y:S05]  /*8c40*/  BSYNC B0 ;  /* 0x0000000000007941 */ /* 0x000fea0003800000 */
.L_x_137:
[----:B------:R-:W-:Y:S11]  /*8c50*/  ISETP.NE.AND P0, PT, R62, RZ, PT ;  /* 0x000000ff3e00720c */ /* 0x000ff60003f05270 */
[----:B------:R-:W-:Y:S02]  /*8c60*/  @!UPT UIADD3 URZ, UPT, UPT, URZ, URZ, URZ ;  /* 0x000000fffffff290 */ /* 0x000fe4000fffe0ff */
[----:B------:R4:W1:Y:S04]  /*8c70*/  @P0 LDS.128 R56, [R4] ;  /* 0x0000000004380984 */ /* 0x0008680000000c00 */
[----:B------:R4:W1:Y:S04]  /*8c80*/  @P0 LDS.128 R64, [R3+0x10] ;  /* 0x0000100003400984 */ /* 0x0008680000000c00 */
[----:B------:R4:W1:Y:S04]  /*8c90*/  @P0 LDS.128 R72, [R2+0x20] ;  /* 0x0000200002480984 */ /* 0x0008680000000c00 */
[----:B------:R4:W1:Y:S02]  /*8ca0*/  @P0 LDS.128 R80, [R60+0x30] ;  /* 0x000030003c500984 */ /* 0x0008640000000c00 */
.L_x_136:
[----:B------:R-:W-:Y:S05]  /*8cb0*/  BSYNC B1 ;  /* 0x0000000000017941 */ /* 0x000fea0003800000 */
.L_x_135:
        /* <DEDUP_REMOVED lines=21> */
.L_x_140:
[----:B------:R-:W-:Y:S01]  /*8e10*/  ISETP.NE.AND P0, PT, R106, RZ, PT ;  /* 0x000000ff6a00720c */ /* 0x000fe20003f05270 */
[----:B------:R-:W-:Y:S05]  /*8e20*/  WARPSYNC.ALL ;  /* 0x0000000000007948 */ /* 0x000fea0003800000 */
[----:B------:R-:W-:Y:S01]  /*8e30*/  R2UR UR4, R48 ;  /* 0x00000000300472ca */ /* 0x000fe200000e0000 */
[--C-:B-1----:R-:W-:Y:S01]  /*8e40*/  HADD2.F32 R48, -RZ, R56.reuse.H0_H0 ;  /* 0x20000038ff307230 */ /* 0x102fe20000004100 */
[----:B------:R-:W-:Y:S01]  /*8e50*/  IADD3 R112, PT, PT, R112, 0xd0, RZ ;  /* 0x000000d070707810 */ /* 0x000fe20007ffe0ff */
[----:B------:R-:W-:Y:S01]  /*8e60*/  HADD2.F32 R50, -RZ, R56.H1_H1 ;  /* 0x30000038ff327230 */ /* 0x000fe20000004100 */
[----:B------:R-:W-:Y:S01]  /*8e70*/  BSSY.RECONVERGENT B0, `(.L_x_141) ;  /* 0x000008d000007945 */ /* 0x000fe20003800200 */
[--C-:B------:R-:W-:Y:S01]  /*8e80*/  HADD2.F32 R51, -RZ, R57.reuse.H0_H0 ;  /* 0x20000039ff337230 */ /* 0x100fe20000004100 */
[----:B------:R-:W-:Y:S01]  /*8e90*/  LOP3.LUT R112, R112, 0xfefffff8, RZ, 0xc0, !PT ;  /* 0xfefffff870707812 */ /* 0x000fe200078ec0ff */
[----:B------:R-:W-:Y:S02]  /*8ea0*/  HADD2.F32 R52, -RZ, R57.H1_H1 ;  /* 0x30000039ff347230 */ /* 0x000fe40000004100 */
[--C-:B------:R-:W-:Y:S02]  /*8eb0*/  HADD2.F32 R53, -RZ, R58.reuse.H0_H0 ;  /* 0x2000003aff357230 */ /* 0x100fe40000004100 */
[----:B------:R-:W-:Y:S02]  /*8ec0*/  HADD2.F32 R54, -RZ, R58.H1_H1 ;  /* 0x3000003aff367230 */ /* 0x000fe40000004100 */
[----:B----4-:R-:W1:Y:S01]  /*8ed0*/  LDTM.x32 R4, tmem[UR4+0x60] ;  /* 0x00006004000479ee */ /* 0x010e6200082c0000 */
[----:B------:R-:W-:Y:S01]  /*8ee0*/  NOP ;  /* 0x0000000000007918 */ /* 0x000fe20000000000 */
[----:B-1----:R1:W-:Y:S01]  /*8ef0*/  SYNCS.ARRIVE.TRANS64.RED.A1T0 RZ, [R112+URZ], RZ ;  /* 0x000000ff70ff79a7 */ /* 0x0023e200081004ff */
[--C-:B------:R-:W-:Y:S02]  /*8f00*/  HADD2.F32 R55, -RZ, R59.reuse.H0_H0 ;  /* 0x2000003bff377230 */ /* 0x100fe40000004100 */
[----:B------:R-:W-:Y:S02]  /*8f10*/  HADD2.F32 R56, -RZ, R59.H1_H1 ;  /* 0x3000003bff387230 */ /* 0x000fe40000004100 */
        /* <DEDUP_REMOVED lines=9> */
[C---:B------:R-:W-:Y:S01]  /*8fb0*/  FMUL R4, R47.reuse, R4 ;  /* 0x000000042f047220 */ /* 0x040fe20000400000 */
[C---:B------:R-:W-:Y:S01]  /*8fc0*/  FMUL R5, R47.reuse, R5 ;  /* 0x000000052f057220 */ /* 0x040fe20000400000 */
[C---:B------:R-:W-:Y:S01]  /*8fd0*/  FMUL R6, R47.reuse, R6 ;  /* 0x000000062f067220 */ /* 0x040fe20000400000 */
[----:B------:R-:W-:Y:S01]  /*8fe0*/  FMUL R7, R47, R7 ;  /* 0x000000072f077220 */ /* 0x000fe20000400000 */
[C---:B------:R-:W-:Y:S01]  /*8ff0*/  FFMA R4, R49.reuse, R48, R4 ;  /* 0x0000003031047223 */ /* 0x040fe20000000004 */
[C---:B------:R-:W-:Y:S01]  /*9000*/  FFMA R5, R49.reuse, R50, R5 ;  /* 0x0000003231057223 */ /* 0x040fe20000000005 */
[C---:B------:R-:W-:Y:S01]  /*9010*/  FFMA R6, R49.reuse, R51, R6 ;  /* 0x0000003331067223 */ /* 0x040fe20000000006 */
[----:B------:R-:W-:Y:S01]  /*9020*/  FFMA R7, R49, R52, R7 ;  /* 0x0000003431077223 */ /* 0x000fe20000000007 */
[C---:B------:R-:W-:Y:S01]  /*9030*/  FMUL R8, R47.reuse, R8 ;  /* 0x000000082f087220 */ /* 0x040fe20000400000 */
[----:B------:R-:W-:Y:S01]  /*9040*/  FMUL R9, R47, R9 ;  /* 0x000000092f097220 */ /* 0x000fe20000400000 */
[----:B------:R-:W-:Y:S01]  /*9050*/  F2FP.F16.F32.PACK_AB R4, R5, R4 ;  /* 0x000000040504723e */ /* 0x000fe200000000ff */
[----:B------:R-:W-:Y:S01]  /*9060*/  FMUL R10, R47, R10 ;  /* 0x0000000a2f0a7220 */ /* 0x000fe20000400000 */
[----:B------:R-:W-:Y:S01]  /*9070*/  F2FP.F16.F32.PACK_AB R5, R7, R6 ;  /* 0x000000060705723e */ /* 0x000fe200000000ff */
[C---:B------:R-:W-:Y:S01]  /*9080*/  FFMA R8, R49.reuse, R53, R8 ;  /* 0x0000003531087223 */ /* 0x040fe20000000008 */
[C---:B------:R-:W-:Y:S01]  /*9090*/  FFMA R9, R49.reuse, R54, R9 ;  /* 0x0000003631097223 */ /* 0x040fe20000000009 */
[----:B------:R-:W-:Y:S01]  /*90a0*/  FFMA R10, R49, R55, R10 ;  /* 0x00000037310a7223 */ /* 0x000fe2000000000a */
[C---:B------:R-:W-:Y:S01]  /*90b0*/  FMUL R11, R47.reuse, R11 ;  /* 0x0000000b2f0b7220 */ /* 0x040fe20000400000 */
[C---:B------:R-:W-:Y:S01]  /*90c0*/  FMUL R0, R47.reuse, R12 ;  /* 0x0000000c2f007220 */ /* 0x040fe20000400000 */
[----:B------:R-:W-:Y:S01]  /*90d0*/  FMUL R2, R47, R13 ;  /* 0x0000000d2f027220 */ /* 0x000fe20000400000 */
[----:B------:R-:W-:Y:S01]  /*90e0*/  F2FP.F16.F32.PACK_AB R6, R9, R8 ;  /* 0x000000080906723e */ /* 0x000fe200000000ff */
[C---:B------:R-:W-:Y:S01]  /*90f0*/  FFMA R11, R49.reuse, R56, R11 ;  /* 0x00000038310b7223 */ /* 0x040fe2000000000b */
[C---:B------:R-:W-:Y:S01]  /*9100*/  FFMA R0, R49.reuse, R57, R0 ;  /* 0x0000003931007223 */ /* 0x040fe20000000000 */
[----:B------:R-:W-:Y:S01]  /*9110*/  FFMA R2, R49, R58, R2 ;  /* 0x0000003a31027223 */ /* 0x000fe20000000002 */
[C---:B------:R-:W-:Y:S01]  /*9120*/  FMUL R3, R47.reuse, R14 ;  /* 0x0000000e2f037220 */ /* 0x040fe20000400000 */
[C---:B------:R-:W-:Y:S01]  /*9130*/  FMUL R15, R47.reuse, R15 ;  /* 0x0000000f2f0f7220 */ /* 0x040fe20000400000 */
[C---:B------:R-:W-:Y:S01]  /*9140*/  FMUL R12, R47.reuse, R16 ;  /* 0x000000102f0c7220 */ /* 0x040fe20000400000 */
[----:B------:R-:W-:Y:S01]  /*9150*/  FMUL R13, R47, R17 ;  /* 0x000000112f0d7220 */ /* 0x000fe20000400000 */
[----:B------:R-:W-:Y:S01]  /*9160*/  FFMA R3, R49, R59, R3 ;  /* 0x0000003b31037223 */ /* 0x000fe20000000003 */
[----:B------:R-:W-:Y:S01]  /*9170*/  FMUL R14, R47, R18 ;  /* 0x000000122f0e7220 */ /* 0x000fe20000400000 */
[----:B------:R-:W-:Y:S01]  /*9180*/  FFMA R15, R49, R60, R15 ;  /* 0x0000003c310f7223 */ /* 0x000fe2000000000f */
[----:B------:R-:W-:Y:S01]  /*9190*/  FMUL R19, R47, R19 ;  /* 0x000000132f137220 */ /* 0x000fe20000400000 */
[----:B------:R-:W-:Y:S01]  /*91a0*/  F2FP.F16.F32.PACK_AB R7, R11, R10 ;  /* 0x0000000a0b07723e */ /* 0x000fe200000000ff */
[----:B------:R-:W-:Y:S01]  /*91b0*/  FFMA R12, R49, R61, R12 ;  /* 0x0000003d310c7223 */ /* 0x000fe2000000000c */
[----:B------:R-:W-:Y:S02]  /*91c0*/  HADD2.F32 R66, -RZ, R72.H1_H1 ;  /* 0x30000048ff427230 */ /* 0x000fe40000004100 */
[----:B------:R-:W-:Y:S01]  /*91d0*/  FMUL R16, R47, R20 ;  /* 0x000000142f107220 */ /* 0x000fe20000400000 */
[----:B------:R-:W-:Y:S01]  /*91e0*/  FFMA R13, R49, R62, R13 ;  /* 0x0000003e310d7223 */ /* 0x000fe2000000000d */
[----:B------:R1:W-:Y:S01]  /*91f0*/  STS.128 [R104+0x6000], R4 ;  /* 0x0060000468007388 */ /* 0x0003e20000000c00 */
[--C-:B------:R-:W-:Y:S02]  /*9200*/  HADD2.F32 R67, -RZ, R73.reuse.H0_H0 ;  /* 0x20000049ff437230 */ /* 0x100fe40000004100 */
[----:B------:R-:W-:Y:S01]  /*9210*/  FMUL R17, R47, R21 ;  /* 0x000000152f117220 */ /* 0x000fe20000400000 */
[----:B------:R-:W-:Y:S01]  /*9220*/  FFMA R14, R49, R63, R14 ;  /* 0x0000003f310e7223 */ /* 0x000fe2000000000e */
[----:B------:R-:W-:Y:S02]  /*9230*/  HADD2.F32 R68, -RZ, R73.H1_H1 ;  /* 0x30000049ff447230 */ /* 0x000fe40000004100 */
[----:B------:R-:W-:Y:S01]  /*9240*/  FMUL R18, R47, R22 ;  /* 0x000000162f127220 */ /* 0x000fe20000400000 */
[----:B------:R-:W-:Y:S01]  /*9250*/  FFMA R19, R49, R64, R19 ;  /* 0x0000004031137223 */ /* 0x000fe20000000013 */
        /* <DEDUP_REMOVED lines=14> */
[----:B------:R-:W-:Y:S01]  /*9340*/  F2FP.F16.F32.PACK_AB R8, R2, R0 ;  /* 0x000000000208723e */ /* 0x000fe200000000ff */
[----:B------:R-:W-:Y:S01]  /*9350*/  FFMA R20, R49, R69, R20 ;  /* 0x0000004531147223 */ /* 0x000fe20000000014 */
[----:B------:R-:W-:Y:S01]  /*9360*/  F2FP.F16.F32.PACK_AB R9, R15, R3 ;  /* 0x000000030f09723e */ /* 0x000fe200000000ff */
[----:B------:R-:W-:Y:S01]  /*9370*/  HADD2.F32 R74, -RZ, R80.H1_H1 ;  /* 0x30000050ff4a7230 */ /* 0x000fe20000004100 */
[----:B------:R-:W-:Y:S01]  /*9380*/  F2FP.F16.F32.PACK_AB R10, R13, R12 ;  /* 0x0000000c0d0a723e */ /* 0x000fe200000000ff */
[----:B------:R-:W-:Y:S01]  /*9390*/  FMUL R24, R47, R28 ;  /* 0x0000001c2f187220 */ /* 0x000fe20000400000 */
[----:B------:R-:W-:Y:S01]  /*93a0*/  F2FP.F16.F32.PACK_AB R11, R19, R14 ;  /* 0x0000000e130b723e */ /* 0x000fe200000000ff */
[----:B------:R-:W-:Y:S01]  /*93b0*/  FFMA R21, R49, R70, R21 ;  /* 0x0000004631157223 */ /* 0x000fe20000000015 */
[--C-:B------:R-:W-:Y:S02]  /*93c0*/  HADD2.F32 R75, -RZ, R81.reuse.H0_H0 ;  /* 0x20000051ff4b7230 */ /* 0x100fe40000004100 */
[----:B------:R-:W-:Y:S01]  /*93d0*/  FMUL R25, R47, R29 ;  /* 0x0000001d2f197220 */ /* 0x000fe20000400000 */
[----:B------:R-:W-:Y:S01]  /*93e0*/  FFMA R22, R49, R71, R22 ;  /* 0x0000004731167223 */ /* 0x000fe20000000016 */
[----:B------:R1:W-:Y:S01]  /*93f0*/  STS.128 [R103+0x6010], R8 ;  /* 0x0060100867007388 */ /* 0x0003e20000000c00 */
        /* <DEDUP_REMOVED lines=13> */
[----:B------:R-:W-:Y:S02]  /*94d0*/  HADD2.F32 R80, -RZ, R83.H1_H1 ;  /* 0x30000053ff507230 */ /* 0x000fe40000004100 */
[----:B------:R-:W-:Y:S01]  /*94e0*/  FMUL R30, R47, R34 ;  /* 0x000000222f1e7220 */ /* 0x000fe20000400000 */
        /* <DEDUP_REMOVED lines=37> */
.L_x_142:
[----:B------:R-:W-:Y:S05]  /*9740*/  BSYNC.RECONVERGENT B0 ;  /* 0x0000000000007941 */ /* 0x000fea0003800200 */
.L_x_141:
[----:B------:R-:W-:Y:S01]  /*9750*/  BAR.SYNC.DEFER_BLOCKING 0x1, 0x80 ;  /* 0x0042000000007b1d */ /* 0x000fe20000010000 */
[----:B------:R-:W-:Y:S01]  /*9760*/  UISETP.NE.AND UP0, UPT, UR49, -0x4, UPT ;  /* 0xfffffffc3100788c */ /* 0x000fe2000bf05270 */
[----:B------:R-:W-:Y:S08]  /*9770*/  IADD3 R45, PT, PT, R45, 0x1, RZ ;  /* 0x000000012d2d7810 */ /* 0x000ff00007ffe0ff */
[----:B------:R-:W-:Y:S05]  /*9780*/  BRA.U !UP0, `(.L_x_143) ;  /* 0x0000000108287547 */ /* 0x000fea000b800000 */
[----:B------:R-:W-:Y:S01]  /*9790*/  ISETP.NE.AND P0, PT, R111, RZ, PT ;  /* 0x000000ff6f00720c */ /* 0x000fe20003f05270 */
[----:B------:R-:W-:Y:S01]  /*97a0*/  IMAD.U32 R2, RZ, RZ, UR51 ;  /* 0x00000033ff027e24 */ /* 0x000fe2000f8e00ff */
[----:B------:R-:W-:Y:S01]  /*97b0*/  UIADD3 UR51, UPT, UPT, UR51, 0x1, URZ ;  /* 0x0000000133337890 */ /* 0x000fe2000fffe0ff */
[----:B------:R-:W-:Y:S03]  /*97c0*/  IMAD.U32 R0, RZ, RZ, UR37 ;  /* 0x00000025ff007e24 */ /* 0x000fe6000f8e00ff */
[----:B------:R-:W-:Y:S04]  /*97d0*/  UISETP.NE.AND UP0, UPT, UR51, 0x4, UPT ;  /* 0x000000043300788c */ /* 0x000fe8000bf05270 */
[----:B------:R-:W-:Y:S03]  /*97e0*/  USEL UR51, UR51, URZ, UP0 ;  /* 0x000000ff33337287 */ /* 0x000fe60008000000 */
[----:B------:R-:W-:Y:S05]  /*97f0*/  @P0 LEA R2, R2, UR48, 0x3 ;  /* 0x0000003002020c11 */ /* 0x000fea000f8e18ff */
[----:B------:R-:W-:Y:S05]  /*9800*/  @P0 VIADD R2, R2, 0x60 ;  /* 0x0000006002020836 */ /* 0x000fea0000000000 */
[----:B------:R-:W-:Y:S04]  /*9810*/  @P0 PRMT R0, R0, 0x654, R2 ;  /* 0x0000065400000816 */ /* 0x000fe80000000002 */
[----:B------:R2:W-:Y:S03]  /*9820*/  @P0 SYNCS.ARRIVE.TRANS64.RED.A1T0 RZ, [R0+URZ], RZ ;  /* 0x000000ff00ff09a7 */ /* 0x0005e600081004ff */
.L_x_143:
[----:B------:R-:W-:Y:S01]  /*9830*/  ISETP.NE.AND P2, PT, R107, RZ, PT ;  /* 0x000000ff6b00720c */ /* 0x000fe20003f45270 */
[----:B------:R-:W-:Y:S01]  /*9840*/  UIADD3 UR49, UPT, UPT, UR49, 0x4, URZ ;  /* 0x0000000431317890 */ /* 0x000fe2000fffe0ff */
[----:B------:R-:W-:Y:S01]  /*9850*/  ISETP.NE.AND P0, PT, R109, 0x2, PT ;  /* 0x000000026d00780c */ /* 0x000fe20003f05270 */
[----:B------:R-:W-:Y:S01]  /*9860*/  IMAD.IADD R15, R43, 0x1, R90 ;  /* 0x000000012b0f7824 */ /* 0x000fe200078e025a */
[----:B------:R-:W-:Y:S01]  /*9870*/  ISETP.NE.AND P1, PT, R45, 0x4, PT ;  /* 0x000000042d00780c */ /* 0x000fe20003f25270 */
[----:B------:R-:W-:Y:S01]  /*9880*/  IMAD.IADD R14, R44, 0x1, R91 ;  /* 0x000000012c0e7824 */ /* 0x000fe200078e025b */
[----:B------:R-:W-:Y:S02]  /*9890*/  SEL R2, RZ, 0x1, P0 ;  /* 0x00000001ff027807 */ /* 0x000fe40000000000 */
[----:B--2---:R-:W-:Y:S02]  /*98a0*/  SEL R0, RZ, 0x1, P1 ;  /* 0x00000001ff007807 */ /* 0x004fe40000800000 */
[----:B------:R-:W-:Y:S02]  /*98b0*/  LOP3.LUT R99, R99, R2, RZ, 0x3c, !PT ;  /* 0x0000000263637212 */ /* 0x000fe400078e3cff */
[----:B------:R-:W-:Y:S02]  /*98c0*/  LOP3.LUT R100, R100, R0, RZ, 0x3c, !PT ;  /* 0x0000000064647212 */ /* 0x000fe400078e3cff */
[----:B------:R-:W-:Y:S02]  /*98d0*/  @P2 R2UR UR36, R98 ;  /* 0x00000000622422ca */ /* 0x000fe400000e0000 */
[----:B------:R-:W-:Y:S02]  /*98e0*/  SEL R109, R109, RZ, P0 ;  /* 0x000000ff6d6d7207 */ /* 0x000fe40000000000 */
[----:B------:R-:W-:Y:S01]  /*98f0*/  SEL R45, R45, RZ, P1 ;  /* 0x000000ff2d2d7207 */ /* 0x000fe20000800000 */
[----:B------:R-:W-:Y:S10]  /*9900*/  @P2 BRA `(.L_x_144) ;  /* 0xffffffc000082947 */ /* 0x000ff4000383ffff */
[----:B------:R-:W-:-:S09]  /*9910*/  UISETP.NE.AND UP0, UPT, UR50, URZ, UPT ;  /* 0x000000ff3200728c */ /* 0x000fd2000bf05270 */
[----:B------:R-:W-:Y:S05]  /*9920*/  BRA.U !UP0, `(.L_x_145) ;  /* 0x0000000108487547 */ /* 0x000fea000b800000 */
[----:B------:R-:W2:Y:S02]  /*9930*/  LDCU.64 UR4, c[0x0][0x890] ;  /* 0x00011200ff0477ac */ /* 0x000ea40008000a00 */
[----:B--2---:R-:W-:-:S04]  /*9940*/  UISETP.NE.U32.AND UP0, UPT, UR4, URZ, UPT ;  /* 0x000000ff0400728c */ /* 0x004fc8000bf05070 */
[----:B------:R-:W-:-:S09]  /*9950*/  UISETP.NE.AND.EX UP0, UPT, UR5, URZ, UPT, UP0 ;  /* 0x000000ff0500728c */ /* 0x000fd2000bf05300 */
[----:B------:R-:W-:Y:S05]  /*9960*/  BRA.U UP0, `(.L_x_146) ;  /* 0x00000001000c7547 */ /* 0x000fea000b800000 */
[----:B------:R-:W-:-:S13]  /*9970*/  FSETP.NEU.AND P0, PT, R49, RZ, PT ;  /* 0x000000ff3100720b */ /* 0x000fda0003f0d000 */
[----:B------:R-:W-:Y:S05]  /*9980*/  @!P0 EXIT ;  /* 0x000000000000894d */ /* 0x000fea0003800000 */
[----:B------:R-:W-:Y:S05]  /*9990*/  BRA `(.L_x_145) ;  /* 0x00000000002c7947 */ /* 0x000fea0003800000 */
.L_x_146:
[----:B------:R-:W-:Y:S01]  /*99a0*/  ISETP.NE.AND P0, PT, R108, RZ, PT ;  /* 0x000000ff6c00720c */ /* 0x000fe20003f05270 */
[----:B------:R-:W-:-:S12]  /*99b0*/  BSSY.RECONVERGENT B0, `(.L_x_145) ;  /* 0x0000009000007945 */ /* 0x000fd80003800200 */
[----:B------:R-:W-:Y:S05]  /*99c0*/  @P0 BRA `(.L_x_147) ;  /* 0x0000000000140947 */ /* 0x000fea0003800000 */
[----:B------:R-:W2:Y:S02]  /*99d0*/  LDCU.64 UR4, c[0x0][0x888] ;  /* 0x00011100ff0477ac */ /* 0x000ea40008000a00 */
[----:B--2---:R-:W-:-:S04]  /*99e0*/  ISETP.NE.U32.AND P0, PT, RZ, UR4, PT ;  /* 0x00000004ff007c0c */ /* 0x004fc8000bf05070 */
[----:B------:R-:W-:-:S13]  /*99f0*/  ISETP.NE.AND.EX P0, PT, RZ, UR5, PT, P0 ;  /* 0x00000005ff007c0c */ /* 0x000fda000bf05300 */
[----:B------:R-:W-:Y:S05]  /*9a00*/  @!P0 EXIT ;  /* 0x000000000000894d */ /* 0x000fea0003800000 */
[----:B------:R-:W-:Y:S05]  /*9a10*/  BRA `(.L_x_148) ;  /* 0x0000000000087947 */ /* 0x000fea0003800000 */
.L_x_147:
[----:B------:R-:W-:-:S13]  /*9a20*/  FSETP.NEU.AND P0, PT, R49, RZ, PT ;  /* 0x000000ff3100720b */ /* 0x000fda0003f0d000 */
[----:B------:R-:W-:Y:S05]  /*9a30*/  @!P0 EXIT ;  /* 0x000000000000894d */ /* 0x000fea0003800000 */
.L_x_148:
[----:B------:R-:W-:Y:S05]  /*9a40*/  BSYNC.RECONVERGENT B0 ;  /* 0x0000000000007941 */ /* 0x000fea0003800200 */
.L_x_145:
[----:B------:R-:W-:Y:S01]  /*9a50*/  ULEA UR4, UR51, UR48, 0x3 ;  /* 0x0000003033047291 */ /* 0x000fe2000f8e18ff */
[----:B------:R-:W-:-:S04]  /*9a60*/  DEPBAR.LE SB0, 0x0 ;  /* 0x000080000000791a */ /* 0x000fc80000000000 */
[----:B------:R-:W-:-:S04]  /*9a70*/  UIADD3 UR4, UPT, UPT, UR4, 0x60, URZ ;  /* 0x0000006004047890 */ /* 0x000fc8000fffe0ff */
[----:B------:R-:W-:-:S09]  /*9a80*/  UPRMT UR4, UR37, 0x654, UR4 ;  /* 0x0000065425047896 */ /* 0x000fd20008000004 */
[----:B------:R-:W-:Y:S01]  /*9a90*/  SYNCS.ARRIVE.TRANS64.RED.A1T0 RZ, [UR4], RZ ;  /* 0x000000ffffff79a7 */ /* 0x000fe20008100404 */
[----:B------:R-:W-:Y:S05]  /*9aa0*/  EXIT ;  /* 0x000000000000794d */ /* 0x000fea0003800000 */
.L_x_24:
[----:B--2---:R2:W4:Y:S02]  /*9ab0*/  SYNCS.PHASECHK.TRANS64.TRYWAIT P0, [R2+URZ+0x100], R3 ;  /* 0x00010003020075a7 */ /* 0x00452400080011ff */
[----:B----4-:R-:W-:Y:S05]  /*9ac0*/  @!P0 NANOSLEEP.SYNCS 0x989680 ;  /* 0x009896800000895d */ /* 0x010fea0003900000 */
[----:B------:R-:W4:Y:S02]  /*9ad0*/  @!P0 SYNCS.PHASECHK.TRANS64 P0, [R2+URZ+0x100], R3 ;  /* 0x00010003020085a7 */ /* 0x000f2400080010ff */
[----:B----4-:R-:W-:Y:S05]  /*9ae0*/  @!P0 BRA `(.L_x_24) ;  /* 0xfffffffc00f08947 */ /* 0x010fea000383ffff */
[----:B------:R-:W-:Y:S05]  /*9af0*/  BRA `(.L_x_149) ;  /* 0xffffff7c00447947 */ /* 0x000fea000383ffff */
.L_x_27:
[----:B------:R-:W-:-:S07]  /*9b00*/  MOV R2, UR33 ;  /* 0x0000002100027c02 */ /* 0x000fce0008000f00 */
.L_x_150:
[----:B-1----:R1:W2:Y:S02]  /*9b10*/  SYNCS.PHASECHK.TRANS64.TRYWAIT P0, [R2+URZ+0x20], R4 ;  /* 0x00002004020075a7 */ /* 0x0022a400080011ff */
[----:B--2---:R-:W-:Y:S05]  /*9b20*/  @!P0 NANOSLEEP.SYNCS 0x989680 ;  /* 0x009896800000895d */ /* 0x004fea0003900000 */
[----:B------:R-:W2:Y:S02]  /*9b30*/  @!P0 SYNCS.PHASECHK.TRANS64 P0, [R2+URZ+0x20], R4 ;  /* 0x00002004020085a7 */ /* 0x000ea400080010ff */
[----:B--2---:R-:W-:Y:S05]  /*9b40*/  @!P0 BRA `(.L_x_150) ;  /* 0xfffffffc00f08947 */ /* 0x004fea000383ffff */
[----:B------:R-:W-:Y:S05]  /*9b50*/  BRA `(.L_x_26) ;  /* 0xffffff7c00ac7947 */ /* 0x000fea000383ffff */
.L_x_34:
[----:B-1----:R-:W-:-:S07]  /*9b60*/  MOV R2, UR33 ;  /* 0x0000002100027c02 */ /* 0x002fce0008000f00 */
.L_x_151:
[----:B-1----:R1:W2:Y:S02]  /*9b70*/  SYNCS.PHASECHK.TRANS64.TRYWAIT P0, [R2+URZ+0x20], R4 ;  /* 0x00002004020075a7 */ /* 0x0022a400080011ff */
[----:B--2---:R-:W-:Y:S05]  /*9b80*/  @!P0 NANOSLEEP.SYNCS 0x989680 ;  /* 0x009896800000895d */ /* 0x004fea0003900000 */
[----:B------:R-:W2:Y:S02]  /*9b90*/  @!P0 SYNCS.PHASECHK.TRANS64 P0, [R2+URZ+0x20], R4 ;  /* 0x00002004020085a7 */ /* 0x000ea400080010ff */
[----:B--2---:R-:W-:Y:S05]  /*9ba0*/  @!P0 BRA `(.L_x_151) ;  /* 0xfffffffc00f08947 */ /* 0x004fea000383ffff */
[----:B------:R-:W-:Y:S05]  /*9bb0*/  BRA `(.L_x_33) ;  /* 0xffffff8000987947 */ /* 0x000fea000383ffff */
.L_x_39:
[----:B-1----:R1:W2:Y:S02]  /*9bc0*/  SYNCS.PHASECHK.TRANS64.TRYWAIT P0, [R2+URZ+0x90], R3 ;  /* 0x00009003020075a7 */ /* 0x0022a400080011ff */
[----:B--2---:R-:W-:Y:S05]  /*9bd0*/  @!P0 NANOSLEEP.SYNCS 0x989680 ;  /* 0x009896800000895d */ /* 0x004fea0003900000 */
[----:B------:R-:W2:Y:S02]  /*9be0*/  @!P0 SYNCS.PHASECHK.TRANS64 P0, [R2+URZ+0x90], R3 ;  /* 0x00009003020085a7 */ /* 0x000ea400080010ff */
[----:B--2---:R-:W-:Y:S05]  /*9bf0*/  @!P0 BRA `(.L_x_39) ;  /* 0xfffffffc00f08947 */ /* 0x004fea000383ffff */
[----:B------:R-:W-:Y:S05]  /*9c00*/  BRA `(.L_x_152) ;  /* 0xffffff8400647947 */ /* 0x000fea000383ffff */
.L_x_43:
[----:B---3--:R-:W-:-:S07]  /*9c10*/  MOV R0, UR4 ;  /* 0x0000000400007c02 */ /* 0x008fce0008000f00 */
.L_x_153:
[----:B-1----:R1:W2:Y:S02]  /*9c20*/  SYNCS.PHASECHK.TRANS64.TRYWAIT P0, [R0+URZ], R2 ;  /* 0x00000002000075a7 */ /* 0x0022a400080011ff */
[----:B--2---:R-:W-:Y:S05]  /*9c30*/  @!P0 NANOSLEEP.SYNCS 0x989680 ;  /* 0x009896800000895d */ /* 0x004fea0003900000 */
[----:B------:R-:W2:Y:S02]  /*9c40*/  @!P0 SYNCS.PHASECHK.TRANS64 P0, [R0+URZ], R2 ;  /* 0x00000002000085a7 */ /* 0x000ea400080010ff */
[----:B--2---:R-:W-:Y:S05]  /*9c50*/  @!P0 BRA `(.L_x_153) ;  /* 0xfffffffc00f08947 */ /* 0x004fea000383ffff */
[----:B------:R-:W-:Y:S05]  /*9c60*/  BRA `(.L_x_154) ;  /* 0xffffff8800d47947 */ /* 0x000fea000383ffff */
.L_x_44:
[----:B---3--:R-:W-:-:S07]  /*9c70*/  MOV R0, UR4 ;  /* 0x0000000400007c02 */ /* 0x008fce0008000f00 */
.L_x_155:
[----:B-1----:R1:W2:Y:S02]  /*9c80*/  SYNCS.PHASECHK.TRANS64.TRYWAIT P0, [R0+URZ], R3 ;  /* 0x00000003000075a7 */ /* 0x0022a400080011ff */
[----:B--2---:R-:W-:Y:S05]  /*9c90*/  @!P0 NANOSLEEP.SYNCS 0x989680 ;  /* 0x009896800000895d */ /* 0x004fea0003900000 */
[----:B------:R-:W2:Y:S02]  /*9ca0*/  @!P0 SYNCS.PHASECHK.TRANS64 P0, [R0+URZ], R3 ;  /* 0x00000003000085a7 */ /* 0x000ea400080010ff */
[----:B--2---:R-:W-:Y:S05]  /*9cb0*/  @!P0 BRA `(.L_x_155) ;  /* 0xfffffffc00f08947 */ /* 0x004fea000383ffff */
[----:B------:R-:W-:Y:S05]  /*9cc0*/  BRA `(.L_x_156) ;  /* 0xffffff8800e07947 */ /* 0x000fea000383ffff */
.L_x_45:
[----:B---3--:R-:W-:-:S07]  /*9cd0*/  MOV R0, UR4 ;  /* 0x0000000400007c02 */ /* 0x008fce0008000f00 */
.L_x_157:
[----:B-1----:R1:W2:Y:S02]  /*9ce0*/  SYNCS.PHASECHK.TRANS64.TRYWAIT P0, [R0+URZ], R3 ;  /* 0x00000003000075a7 */ /* 0x0022a400080011ff */
[----:B--2---:R-:W-:Y:S05]  /*9cf0*/  @!P0 NANOSLEEP.SYNCS 0x989680 ;  /* 0x009896800000895d */ /* 0x004fea0003900000 */
[----:B------:R-:W2:Y:S02]  /*9d00*/  @!P0 SYNCS.PHASECHK.TRANS64 P0, [R0+URZ], R3 ;  /* 0x00000003000085a7 */ /* 0x000ea400080010ff */
[----:B--2---:R-:W-:Y:S05]  /*9d10*/  @!P0 BRA `(.L_x_157) ;  /* 0xfffffffc00f08947 */ /* 0x004fea000383ffff */
[----:B------:R-:W-:Y:S05]  /*9d20*/  BRA `(.L_x_158) ;  /* 0xffffff8800ec7947 */ /* 0x000fea000383ffff */
.L_x_48:
[----:B-1----:R1:W2:Y:S02]  /*9d30*/  SYNCS.PHASECHK.TRANS64.TRYWAIT P0, [R0+URZ+0xf0], R4 ;  /* 0x0000f004000075a7 */ /* 0x0022a400080011ff */
[----:B--2---:R-:W-:Y:S05]  /*9d40*/  @!P0 NANOSLEEP.SYNCS 0x989680 ;  /* 0x009896800000895d */ /* 0x004fea0003900000 */
[----:B------:R-:W2:Y:S02]  /*9d50*/  @!P0 SYNCS.PHASECHK.TRANS64 P0, [R0+URZ+0xf0], R4 ;  /* 0x0000f004000085a7 */ /* 0x000ea400080010ff */
[----:B--2---:R-:W-:Y:S05]  /*9d60*/  @!P0 BRA `(.L_x_48) ;  /* 0xfffffffc00f08947 */ /* 0x004fea000383ffff */
[----:B------:R-:W-:Y:S05]  /*9d70*/  BRA `(.L_x_159) ;  /* 0xffffff8c004c7947 */ /* 0x000fea000383ffff */
.L_x_49:
[----:B------:R-:W-:-:S07]  /*9d80*/  MOV R0, UR5 ;  /* 0x0000000500007c02 */ /* 0x000fce0008000f00 */
.L_x_160:
[----:B-1----:R1:W2:Y:S02]  /*9d90*/  SYNCS.PHASECHK.TRANS64.TRYWAIT P0, [R0+URZ+0xa0], R5 ;  /* 0x0000a005000075a7 */ /* 0x0022a400080011ff */
[----:B--2---:R-:W-:Y:S05]  /*9da0*/  @!P0 NANOSLEEP.SYNCS 0x989680 ;  /* 0x009896800000895d */ /* 0x004fea0003900000 */
[----:B------:R-:W2:Y:S02]  /*9db0*/  @!P0 SYNCS.PHASECHK.TRANS64 P0, [R0+URZ+0xa0], R5 ;  /* 0x0000a005000085a7 */ /* 0x000ea400080010ff */
[----:B--2---:R-:W-:Y:S05]  /*9dc0*/  @!P0 BRA `(.L_x_160) ;  /* 0xfffffffc00f08947 */ /* 0x004fea000383ffff */
[----:B------:R-:W-:Y:S05]  /*9dd0*/  BRA `(.L_x_161) ;  /* 0xffffff8c005c7947 */ /* 0x000fea000383ffff */
.L_x_50:
[----:B-1----:R1:W2:Y:S02]  /*9de0*/  SYNCS.PHASECHK.TRANS64.TRYWAIT P1, [R0+URZ+0x90], R4 ;  /* 0x00009004000075a7 */ /* 0x0022a400080211ff */
[----:B--2---:R-:W-:Y:S05]  /*9df0*/  @!P1 NANOSLEEP.SYNCS 0x989680 ;  /* 0x009896800000995d */ /* 0x004fea0003900000 */
[----:B------:R-:W2:Y:S02]  /*9e00*/  @!P1 SYNCS.PHASECHK.TRANS64 P1, [R0+URZ+0x90], R4 ;  /* 0x00009004000095a7 */ /* 0x000ea400080210ff */
[----:B--2---:R-:W-:Y:S05]  /*9e10*/  @!P1 BRA `(.L_x_50) ;  /* 0xfffffffc00f09947 */ /* 0x004fea000383ffff */
[----:B------:R-:W-:Y:S05]  /*9e20*/  BRA `(.L_x_162) ;  /* 0xffffff8c008c7947 */ /* 0x000fea000383ffff */
.L_x_53:
[----:B------:R-:W-:-:S07]  /*9e30*/  MOV R0, UR5 ;  /* 0x0000000500007c02 */ /* 0x000fce0008000f00 */
.L_x_163:
[----:B-1----:R1:W2:Y:S02]  /*9e40*/  SYNCS.PHASECHK.TRANS64.TRYWAIT P0, [R0+URZ+0xa0], R2 ;  /* 0x0000a002000075a7 */ /* 0x0022a400080011ff */
[----:B--2---:R-:W-:Y:S05]  /*9e50*/  @!P0 NANOSLEEP.SYNCS 0x989680 ;  /* 0x009896800000895d */ /* 0x004fea0003900000 */
[----:B------:R-:W2:Y:S02]  /*9e60*/  @!P0 SYNCS.PHASECHK.TRANS64 P0, [R0+URZ+0xa0], R2 ;  /* 0x0000a002000085a7 */ /* 0x000ea400080010ff */
[----:B--2---:R-:W-:Y:S05]  /*9e70*/  @!P0 BRA `(.L_x_163) ;  /* 0xfffffffc00f08947 */ /* 0x004fea000383ffff */
[----:B------:R-:W-:Y:S05]  /*9e80*/  BRA `(.L_x_52) ;  /* 0xffffff8c00e07947 */ /* 0x000fea000383ffff */
.L_x_62:
[----:B-1----:R-:W-:-:S04]  /*9e90*/  MOV R4, UR6 ;  /* 0x0000000600047c02 */ /* 0x002fc80008000f00 */
[----:B------:R1:W2:Y:S03]  /*9ea0*/  SYNCS.PHASECHK.TRANS64.TRYWAIT P0, [R4+URZ+0x8], R5 ;  /* 0x00000805040075a7 */ /* 0x0002a600080011ff */
[----:B--2---:R-:W-:Y:S05]  /*9eb0*/  @!P0 NANOSLEEP.SYNCS 0x989680 ;  /* 0x009896800000895d */ /* 0x004fea0003900000 */
[----:B------:R-:W2:Y:S02]  /*9ec0*/  @!P0 SYNCS.PHASECHK.TRANS64 P0, [R4+URZ+0x8], R5 ;  /* 0x00000805040085a7 */ /* 0x000ea400080010ff */
[----:B--2---:R-:W-:Y:S05]  /*9ed0*/  @!P0 BRA `(.L_x_62) ;  /* 0xfffffffc00ec8947 */ /* 0x004fea000383ffff */
[----:B------:R-:W-:Y:S05]  /*9ee0*/  BRA `(.L_x_61) ;  /* 0xffffff9000947947 */ /* 0x000fea000383ffff */
.L_x_64:
[----:B------:R-:W-:Y:S01]  /*9ef0*/  BSSY B0, `(.L_x_164) ;  /* 0x0000006000007945 */ /* 0x000fe20003800000 */
[----:B------:R-:W-:-:S07]  /*9f00*/  MOV R15, 0xffffffff ;  /* 0xffffffff000f7802 */ /* 0x000fce0000000f00 */
[----:B-1---5:R-:W-:Y:S05]  /*9f10*/  WARPSYNC.COLLECTIVE R15, `(.L_x_165) ;  /* 0x000000000f0c7348 */ /* 0x022fea0003c00000 */
[----:B------:R-:W-:Y:S02]  /*9f20*/  ELECT P6, UR79, PT ;  /* 0x00000000004f782f */ /* 0x000fe400038c0000 */
[----:B------:R-:W-:Y:S01]  /*9f30*/  MOV R14, UR79 ;  /* 0x0000004f000e7c02 */ /* 0x000fe20008000f00 */
[----:B-1---5:R-:W-:Y:S10]  /*9f40*/  ENDCOLLECTIVE ;  /* 0x000000000000791b */ /* 0x022ff40003800000 */
.L_x_165:
[----:B------:R-:W-:Y:S05]  /*9f50*/  BSYNC B0 ;  /* 0x0000000000007941 */ /* 0x000fea0003800000 */
.L_x_164:
[----:B------:R-:W-:Y:S05]  /*9f60*/  BRA `(.L_x_166) ;  /* 0xffffff9000c47947 */ /* 0x000fea000383ffff */
.L_x_66:
[----:B-1----:R-:W-:-:S04]  /*9f70*/  MOV R2, UR6 ;  /* 0x0000000600027c02 */ /* 0x002fc80008000f00 */
[----:B------:R1:W2:Y:S03]  /*9f80*/  SYNCS.PHASECHK.TRANS64.TRYWAIT P0, [R2+URZ+0x8], R3 ;  /* 0x00000803020075a7 */ /* 0x0002a600080011ff */
[----:B--2---:R-:W-:Y:S05]  /*9f90*/  @!P0 NANOSLEEP.SYNCS 0x989680 ;  /* 0x009896800000895d */ /* 0x004fea0003900000 */
[----:B------:R-:W2:Y:S02]  /*9fa0*/  @!P0 SYNCS.PHASECHK.TRANS64 P0, [R2+URZ+0x8], R3 ;  /* 0x00000803020085a7 */ /* 0x000ea400080010ff */
[----:B--2---:R-:W-:Y:S05]  /*9fb0*/  @!P0 BRA `(.L_x_66) ;  /* 0xfffffffc00ec8947 */ /* 0x004fea000383ffff */
[----:B------:R-:W-:Y:S05]  /*9fc0*/  BRA `(.L_x_65) ;  /* 0xffffff9000c87947 */ /* 0x000fea000383ffff */
.L_x_67:
[----:B-1----:R1:W2:Y:S02]  /*9fd0*/  SYNCS.PHASECHK.TRANS64.TRYWAIT P0, [R0+URZ+0x90], R4 ;  /* 0x00009004000075a7 */ /* 0x0022a400080011ff */
[----:B--2---:R-:W-:Y:S05]  /*9fe0*/  @!P0 NANOSLEEP.SYNCS 0x989680 ;  /* 0x009896800000895d */ /* 0x004fea0003900000 */
[----:B------:R-:W2:Y:S02]  /*9ff0*/  @!P0 SYNCS.PHASECHK.TRANS64 P0, [R0+URZ+0x90], R4 ;  /* 0x00009004000085a7 */ /* 0x000ea400080010ff */
[----:B--2---:R-:W-:Y:S05]  /*a000*/  @!P0 BRA `(.L_x_67) ;  /* 0xfffffffc00f08947 */ /* 0x004fea000383ffff */
[----:B------:R-:W-:Y:S05]  /*a010*/  BRA `(.L_x_167) ;  /* 0xffffff9400d47947 */ /* 0x000fea000383ffff */
.L_x_69:
[----:B------:R-:W-:-:S07]  /*a020*/  MOV R0, UR8 ;  /* 0x0000000800007c02 */ /* 0x000fce0008000f00 */
.L_x_168:
[----:B-1----:R1:W2:Y:S02]  /*a030*/  SYNCS.PHASECHK.TRANS64.TRYWAIT P0, [R0+URZ+0xd0], R4 ;  /* 0x0000d004000075a7 */ /* 0x0022a400080011ff */
[----:B--2---:R-:W-:Y:S05]  /*a040*/  @!P0 NANOSLEEP.SYNCS 0x989680 ;  /* 0x009896800000895d */ /* 0x004fea0003900000 */
[----:B------:R-:W2:Y:S02]  /*a050*/  @!P0 SYNCS.PHASECHK.TRANS64 P0, [R0+URZ+0xd0], R4 ;  /* 0x0000d004000085a7 */ /* 0x000ea400080010ff */
[----:B--2---:R-:W-:Y:S05]  /*a060*/  @!P0 BRA `(.L_x_168) ;  /* 0xfffffffc00f08947 */ /* 0x004fea000383ffff */
[----:B------:R-:W-:Y:S05]  /*a070*/  BRA `(.L_x_169) ;  /* 0xffffff9800207947 */ /* 0x000fea000383ffff */
.L_x_72:
[----:B------:R-:W-:Y:S07]  /*a080*/  MOV R0, UR14 ;  /* 0x0000000e00007c02 */ /* 0x000fee0008000f00 */
.L_x_170:
[----:B-1----:R1:W2:Y:S02]  /*a090*/  SYNCS.PHASECHK.TRANS64.TRYWAIT P0, [R0+URZ], R4 ;  /* 0x00000004000075a7 */ /* 0x0022a400080011ff */
[----:B--2---:R-:W-:Y:S05]  /*a0a0*/  @!P0 NANOSLEEP.SYNCS 0x989680 ;  /* 0x009896800000895d */ /* 0x004fea0003900000 */
[----:B------:R-:W2:Y:S02]  /*a0b0*/  @!P0 SYNCS.PHASECHK.TRANS64 P0, [R0+URZ], R4 ;  /* 0x00000004000085a7 */ /* 0x000ea400080010ff */
[----:B--2---:R-:W-:Y:S05]  /*a0c0*/  @!P0 BRA `(.L_x_170) ;  /* 0xfffffffc00f08947 */ /* 0x004fea000383ffff */
[----:B------:R-:W-:Y:S05]  /*a0d0*/  BRA `(.L_x_71) ;  /* 0xffffff9800347947 */ /* 0x000fea000383ffff */
.L_x_76:
[----:B-1----:R-:W-:-:S07]  /*a0e0*/  MOV R0, UR8 ;  /* 0x0000000800007c02 */ /* 0x002fce0008000f00 */
.L_x_171:
[----:B-1----:R1:W2:Y:S02]  /*a0f0*/  SYNCS.PHASECHK.TRANS64.TRYWAIT P0, [R0+URZ], R2 ;  /* 0x00000002000075a7 */ /* 0x0022a400080011ff */
[----:B--2---:R-:W-:Y:S05]  /*a100*/  @!P0 NANOSLEEP.SYNCS 0x989680 ;  /* 0x009896800000895d */ /* 0x004fea0003900000 */
[----:B------:R-:W2:Y:S02]  /*a110*/  @!P0 SYNCS.PHASECHK.TRANS64 P0, [R0+URZ], R2 ;  /* 0x00000002000085a7 */ /* 0x000ea400080010ff */
[----:B--2---:R-:W-:Y:S05]  /*a120*/  @!P0 BRA `(.L_x_171) ;  /* 0xfffffffc00f08947 */ /* 0x004fea000383ffff */
[----:B------:R-:W-:Y:S05]  /*a130*/  BRA `(.L_x_172) ;  /* 0xffffff9c00787947 */ /* 0x000fea000383ffff */
.L_x_77:
[----:B------:R-:W-:-:S07]  /*a140*/  MOV R0, UR8 ;  /* 0x0000000800007c02 */ /* 0x000fce0008000f00 */
.L_x_173:
[----:B-1----:R1:W2:Y:S02]  /*a150*/  SYNCS.PHASECHK.TRANS64.TRYWAIT P0, [R0+URZ], R3 ;  /* 0x00000003000075a7 */ /* 0x0022a400080011ff */
[----:B--2---:R-:W-:Y:S05]  /*a160*/  @!P0 NANOSLEEP.SYNCS 0x989680 ;  /* 0x009896800000895d */ /* 0x004fea0003900000 */
[----:B------:R-:W2:Y:S02]  /*a170*/  @!P0 SYNCS.PHASECHK.TRANS64 P0, [R0+URZ], R3 ;  /* 0x00000003000085a7 */ /* 0x000ea400080010ff */
[----:B--2---:R-:W-:Y:S05]  /*a180*/  @!P0 BRA `(.L_x_173) ;  /* 0xfffffffc00f08947 */ /* 0x004fea000383ffff */
[----:B------:R-:W-:Y:S05]  /*a190*/  BRA `(.L_x_174) ;  /* 0xffffff9c00847947 */ /* 0x000fea000383ffff */
.L_x_78:
[----:B------:R-:W-:-:S07]  /*a1a0*/  MOV R0, UR8 ;  /* 0x0000000800007c02 */ /* 0x000fce0008000f00 */
.L_x_175:
[----:B-1----:R1:W2:Y:S02]  /*a1b0*/  SYNCS.PHASECHK.TRANS64.TRYWAIT P0, [R0+URZ], R3 ;  /* 0x00000003000075a7 */ /* 0x0022a400080011ff */
[----:B--2---:R-:W-:Y:S05]  /*a1c0*/  @!P0 NANOSLEEP.SYNCS 0x989680 ;  /* 0x009896800000895d */ /* 0x004fea0003900000 */
[----:B------:R-:W2:Y:S02]  /*a1d0*/  @!P0 SYNCS.PHASECHK.TRANS64 P0, [R0+URZ], R3 ;  /* 0x00000003000085a7 */ /* 0x000ea400080010ff */
[----:B--2---:R-:W-:Y:S05]  /*a1e0*/  @!P0 BRA `(.L_x_175) ;  /* 0xfffffffc00f08947 */ /* 0x004fea000383ffff */
[----:B------:R-:W-:Y:S05]  /*a1f0*/  BRA `(.L_x_176) ;  /* 0xffffff9c00907947 */ /* 0x000fea000383ffff */
.L_x_81:
[----:B------:R-:W-:-:S07]  /*a200*/  MOV R0, UR7 ;  /* 0x0000000700007c02 */ /* 0x000fce0008000f00 */
.L_x_177:
[----:B-1----:R1:W2:Y:S02]  /*a210*/  SYNCS.PHASECHK.TRANS64.TRYWAIT P1, [R0+URZ+0x110], R2 ;  /* 0x00011002000075a7 */ /* 0x0022a400080211ff */
[----:B--2---:R-:W-:Y:S05]  /*a220*/  @!P1 NANOSLEEP.SYNCS 0x989680 ;  /* 0x009896800000995d */ /* 0x004fea0003900000 */
[----:B------:R-:W2:Y:S02]  /*a230*/  @!P1 SYNCS.PHASECHK.TRANS64 P1, [R0+URZ+0x110], R2 ;  /* 0x00011002000095a7 */ /* 0x000ea400080210ff */
[----:B--2---:R-:W-:Y:S05]  /*a240*/  @!P1 BRA `(.L_x_177) ;  /* 0xfffffffc00f09947 */ /* 0x004fea000383ffff */
[----:B------:R-:W-:Y:S05]  /*a250*/  BRA `(.L_x_178) ;  /* 0xffffff9c00dc7947 */ /* 0x000fea000383ffff */
.L_x_86:
[----:B--2---:R2:W4:Y:S02]  /*a260*/  SYNCS.PHASECHK.TRANS64.TRYWAIT P0, [R0+URZ+0x90], R2 ;  /* 0x00009002000075a7 */ /* 0x00452400080011ff */
[----:B----4-:R-:W-:Y:S05]  /*a270*/  @!P0 NANOSLEEP.SYNCS 0x989680 ;  /* 0x009896800000895d */ /* 0x010fea0003900000 */
[----:B------:R-:W4:Y:S02]  /*a280*/  @!P0 SYNCS.PHASECHK.TRANS64 P0, [R0+URZ+0x90], R2 ;  /* 0x00009002000085a7 */ /* 0x000f2400080010ff */
[----:B----4-:R-:W-:Y:S05]  /*a290*/  @!P0 BRA `(.L_x_86) ;  /* 0xfffffffc00f08947 */ /* 0x010fea000383ffff */
[----:B------:R-:W-:Y:S05]  /*a2a0*/  BRA `(.L_x_179) ;  /* 0xffffffa000f07947 */ /* 0x000fea000383ffff */
.L_x_89:
[----:B------:R-:W-:Y:S07]  /*a2b0*/  MOV R0, UR7 ;  /* 0x0000000700007c02 */ /* 0x000fee0008000f00 */
.L_x_180:
[----:B--2---:R2:W4:Y:S02]  /*a2c0*/  SYNCS.PHASECHK.TRANS64.TRYWAIT P0, [R0+URZ+0x88], R2 ;  /* 0x00008802000075a7 */ /* 0x00452400080011ff */
[----:B----4-:R-:W-:Y:S05]  /*a2d0*/  @!P0 NANOSLEEP.SYNCS 0x989680 ;  /* 0x009896800000895d */ /* 0x010fea0003900000 */
[----:B------:R-:W4:Y:S02]  /*a2e0*/  @!P0 SYNCS.PHASECHK.TRANS64 P0, [R0+URZ+0x88], R2 ;  /* 0x00008802000085a7 */ /* 0x000f2400080010ff */
[----:B----4-:R-:W-:Y:S05]  /*a2f0*/  @!P0 BRA `(.L_x_180) ;  /* 0xfffffffc00f08947 */ /* 0x010fea000383ffff */
[----:B------:R-:W-:Y:S05]  /*a300*/  BRA `(.L_x_88) ;  /* 0xffffffa400d07947 */ /* 0x000fea000383ffff */
.L_x_92:
[----:B------:R-:W-:Y:S07]  /*a310*/  MOV R0, UR7 ;  /* 0x0000000700007c02 */ /* 0x000fee0008000f00 */
.L_x_181:
[----:B-1----:R1:W2:Y:S02]  /*a320*/  SYNCS.PHASECHK.TRANS64.TRYWAIT P0, [R0+URZ+0x60], R14 ;  /* 0x0000600e000075a7 */ /* 0x0022a400080011ff */
[----:B--2---:R-:W-:Y:S05]  /*a330*/  @!P0 NANOSLEEP.SYNCS 0x989680 ;  /* 0x009896800000895d */ /* 0x004fea0003900000 */
[----:B------:R-:W2:Y:S02]  /*a340*/  @!P0 SYNCS.PHASECHK.TRANS64 P0, [R0+URZ+0x60], R14 ;  /* 0x0000600e000085a7 */ /* 0x000ea400080010ff */
[----:B--2---:R-:W-:Y:S05]  /*a350*/  @!P0 BRA `(.L_x_181) ;  /* 0xfffffffc00f08947 */ /* 0x004fea000383ffff */
[----:B------:R-:W-:Y:S05]  /*a360*/  BRA `(.L_x_182) ;  /* 0xffffffa800487947 */ /* 0x000fea000383ffff */
.L_x_93:
[----:B------:R-:W-:Y:S07]  /*a370*/  MOV R0, UR7 ;  /* 0x0000000700007c02 */ /* 0x000fee0008000f00 */
.L_x_183:
[----:B-1----:R1:W2:Y:S02]  /*a380*/  SYNCS.PHASECHK.TRANS64.TRYWAIT P0, [R0+URZ+0x68], R14 ;  /* 0x0000680e000075a7 */ /* 0x0022a400080011ff */
[----:B--2---:R-:W-:Y:S05]  /*a390*/  @!P0 NANOSLEEP.SYNCS 0x989680 ;  /* 0x009896800000895d */ /* 0x004fea0003900000 */
[----:B------:R-:W2:Y:S02]  /*a3a0*/  @!P0 SYNCS.PHASECHK.TRANS64 P0, [R0+URZ+0x68], R14 ;  /* 0x0000680e000085a7 */ /* 0x000ea400080010ff */
[----:B--2---:R-:W-:Y:S05]  /*a3b0*/  @!P0 BRA `(.L_x_183) ;  /* 0xfffffffc00f08947 */ /* 0x004fea000383ffff */
[----:B------:R-:W-:Y:S05]  /*a3c0*/  BRA `(.L_x_184) ;  /* 0xffffffa800a07947 */ /* 0x000fea000383ffff */
.L_x_94:
[----:B------:R-:W-:Y:S07]  /*a3d0*/  MOV R0, UR7 ;  /* 0x0000000700007c02 */ /* 0x000fee0008000f00 */
.L_x_185:
[----:B-1----:R1:W2:Y:S02]  /*a3e0*/  SYNCS.PHASECHK.TRANS64.TRYWAIT P0, [R0+URZ+0x70], R14 ;  /* 0x0000700e000075a7 */ /* 0x0022a400080011ff */
[----:B--2---:R-:W-:Y:S05]  /*a3f0*/  @!P0 NANOSLEEP.SYNCS 0x989680 ;  /* 0x009896800000895d */ /* 0x004fea0003900000 */
[----:B------:R-:W2:Y:S02]  /*a400*/  @!P0 SYNCS.PHASECHK.TRANS64 P0, [R0+URZ+0x70], R14 ;  /* 0x0000700e000085a7 */ /* 0x000ea400080010ff */
[----:B--2---:R-:W-:Y:S05]  /*a410*/  @!P0 BRA `(.L_x_185) ;  /* 0xfffffffc00f08947 */ /* 0x004fea000383ffff */
[----:B------:R-:W-:Y:S05]  /*a420*/  BRA `(.L_x_186) ;  /* 0xffffffa800fc7947 */ /* 0x000fea000383ffff */
.L_x_95:
[----:B------:R-:W-:Y:S07]  /*a430*/  MOV R0, UR7 ;  /* 0x0000000700007c02 */ /* 0x000fee0008000f00 */
.L_x_187:
[----:B-1----:R1:W2:Y:S02]  /*a440*/  SYNCS.PHASECHK.TRANS64.TRYWAIT P0, [R0+URZ+0x78], R14 ;  /* 0x0000780e000075a7 */ /* 0x0022a400080011ff */
[----:B--2---:R-:W-:Y:S05]  /*a450*/  @!P0 NANOSLEEP.SYNCS 0x989680 ;  /* 0x009896800000895d */ /* 0x004fea0003900000 */
[----:B------:R-:W2:Y:S02]  /*a460*/  @!P0 SYNCS.PHASECHK.TRANS64 P0, [R0+URZ+0x78], R14 ;  /* 0x0000780e000085a7 */ /* 0x000ea400080010ff */
[----:B--2---:R-:W-:Y:S05]  /*a470*/  @!P0 BRA `(.L_x_187) ;  /* 0xfffffffc00f08947 */ /* 0x004fea000383ffff */
[----:B------:R-:W-:Y:S05]  /*a480*/  BRA `(.L_x_188) ;  /* 0xffffffac009c7947 */ /* 0x000fea000383ffff */
.L_x_97:
[----:B------:R-:W-:-:S07]  /*a490*/  MOV R0, UR7 ;  /* 0x0000000700007c02 */ /* 0x000fce0008000f00 */
.L_x_189:
[----:B-1----:R1:W4:Y:S02]  /*a4a0*/  SYNCS.PHASECHK.TRANS64.TRYWAIT P0, [R0+URZ+0x60], R2 ;  /* 0x00006002000075a7 */ /* 0x00232400080011ff */
[----:B----4-:R-:W-:Y:S05]  /*a4b0*/  @!P0 NANOSLEEP.SYNCS 0x989680 ;  /* 0x009896800000895d */ /* 0x010fea0003900000 */
[----:B------:R-:W4:Y:S02]  /*a4c0*/  @!P0 SYNCS.PHASECHK.TRANS64 P0, [R0+URZ+0x60], R2 ;  /* 0x00006002000085a7 */ /* 0x000f2400080010ff */
[----:B----4-:R-:W-:Y:S05]  /*a4d0*/  @!P0 BRA `(.L_x_189) ;  /* 0xfffffffc00f08947 */ /* 0x010fea000383ffff */
[----:B------:R-:W-:Y:S05]  /*a4e0*/  BRA `(.L_x_190) ;  /* 0xffffffb000247947 */ /* 0x000fea000383ffff */
.L_x_98:
[----:B-1----:R-:W-:-:S07]  /*a4f0*/  MOV R0, UR7 ;  /* 0x0000000700007c02 */ /* 0x002fce0008000f00 */
.L_x_191:
[----:B-1----:R1:W4:Y:S02]  /*a500*/  SYNCS.PHASECHK.TRANS64.TRYWAIT P0, [R0+URZ+0x68], R2 ;  /* 0x00006802000075a7 */ /* 0x00232400080011ff */
[----:B----4-:R-:W-:Y:S05]  /*a510*/  @!P0 NANOSLEEP.SYNCS 0x989680 ;  /* 0x009896800000895d */ /* 0x010fea0003900000 */
[----:B------:R-:W4:Y:S02]  /*a520*/  @!P0 SYNCS.PHASECHK.TRANS64 P0, [R0+URZ+0x68], R2 ;  /* 0x00006802000085a7 */ /* 0x000f2400080010ff */
[----:B----4-:R-:W-:Y:S05]  /*a530*/  @!P0 BRA `(.L_x_191) ;  /* 0xfffffffc00f08947 */ /* 0x010fea000383ffff */
[----:B------:R-:W-:Y:S05]  /*a540*/  BRA `(.L_x_192) ;  /* 0xffffffb000147947 */ /* 0x000fea000383ffff */
.L_x_99:
[----:B-1----:R-:W-:-:S07]  /*a550*/  MOV R0, UR7 ;  /* 0x0000000700007c02 */ /* 0x002fce0008000f00 */
.L_x_193:
[----:B-1----:R1:W4:Y:S02]  /*a560*/  SYNCS.PHASECHK.TRANS64.TRYWAIT P0, [R0+URZ+0x70], R2 ;  /* 0x00007002000075a7 */ /* 0x00232400080011ff */
[----:B----4-:R-:W-:Y:S05]  /*a570*/  @!P0 NANOSLEEP.SYNCS 0x989680 ;  /* 0x009896800000895d */ /* 0x010fea0003900000 */
[----:B------:R-:W4:Y:S02]  /*a580*/  @!P0 SYNCS.PHASECHK.TRANS64 P0, [R0+URZ+0x70], R2 ;  /* 0x00007002000085a7 */ /* 0x000f2400080010ff */
[----:B----4-:R-:W-:Y:S05]  /*a590*/  @!P0 BRA `(.L_x_193) ;  /* 0xfffffffc00f08947 */ /* 0x010fea000383ffff */
[----:B------:R-:W-:Y:S05]  /*a5a0*/  BRA `(.L_x_194) ;  /* 0xffffffb000047947 */ /* 0x000fea000383ffff */
.L_x_101:
[----:B--2---:R2:W3:Y:S02]  /*a5b0*/  SYNCS.PHASECHK.TRANS64.TRYWAIT P0, [R0+URZ+0x90], R2 ;  /* 0x00009002000075a7 */ /* 0x0044e400080011ff */
[----:B---3--:R-:W-:Y:S05]  /*a5c0*/  @!P0 NANOSLEEP.SYNCS 0x989680 ;  /* 0x009896800000895d */ /* 0x008fea0003900000 */
[----:B------:R-:W3:Y:S02]  /*a5d0*/  @!P0 SYNCS.PHASECHK.TRANS64 P0, [R0+URZ+0x90], R2 ;  /* 0x00009002000085a7 */ /* 0x000ee400080010ff */
[----:B---3--:R-:W-:Y:S05]  /*a5e0*/  @!P0 BRA `(.L_x_101) ;  /* 0xfffffffc00f08947 */ /* 0x008fea000383ffff */
[----:B------:R-:W-:Y:S05]  /*a5f0*/  BRA `(.L_x_195) ;  /* 0xffffffb000e07947 */ /* 0x000fea000383ffff */
.L_x_112:
[----:B-1----:R-:W-:Y:S04]  /*a600*/  MOV R2, UR48 ;  /* 0x0000003000027c02 */ /* 0x002fe80008000f00 */
[----:B------:R1:W3:Y:S03]  /*a610*/  SYNCS.PHASECHK.TRANS64.TRYWAIT P1, [R2+URZ+0x40], R3 ;  /* 0x00004003020075a7 */ /* 0x0002e600080211ff */
[----:B---3--:R-:W-:Y:S05]  /*a620*/  @!P1 NANOSLEEP.SYNCS 0x989680 ;  /* 0x009896800000995d */ /* 0x008fea0003900000 */
[----:B------:R-:W3:Y:S02]  /*a630*/  @!P1 SYNCS.PHASECHK.TRANS64 P1, [R2+URZ+0x40], R3 ;  /* 0x00004003020095a7 */ /* 0x000ee400080210ff */
[----:B---3--:R-:W-:Y:S05]  /*a640*/  @!P1 BRA `(.L_x_112) ;  /* 0xfffffffc00ec9947 */ /* 0x008fea000383ffff */
[----:B------:R-:W-:Y:S05]  /*a650*/  BRA `(.L_x_111) ;  /* 0xffffffbc00ec7947 */ /* 0x000fea000383ffff */
.L_x_114:
[----:B-1----:R1:W4:Y:S02]  /*a660*/  SYNCS.PHASECHK.TRANS64.TRYWAIT P0, [R112+URZ+0xb0], R0 ;  /* 0x0000b000700075a7 */ /* 0x00232400080011ff */
[----:B----4-:R-:W-:Y:S05]  /*a670*/  @!P0 NANOSLEEP.SYNCS 0x989680 ;  /* 0x009896800000895d */ /* 0x010fea0003900000 */
[----:B------:R-:W4:Y:S02]  /*a680*/  @!P0 SYNCS.PHASECHK.TRANS64 P0, [R112+URZ+0xb0], R0 ;  /* 0x0000b000700085a7 */ /* 0x000f2400080010ff */
[----:B----4-:R-:W-:Y:S05]  /*a690*/  @!P0 BRA `(.L_x_114) ;  /* 0xfffffffc00f08947 */ /* 0x010fea000383ffff */
[----:B------:R-:W-:Y:S05]  /*a6a0*/  BRA `(.L_x_113) ;  /* 0xffffffc000147947 */ /* 0x000fea000383ffff */
.L_x_123:
[----:B--2---:R2:W4:Y:S02]  /*a6b0*/  SYNCS.PHASECHK.TRANS64.TRYWAIT P0, [R2+URZ+0x40], R0 ;  /* 0x00004000020075a7 */ /* 0x00452400080011ff */
[----:B----4-:R-:W-:Y:S05]  /*a6c0*/  @!P0 NANOSLEEP.SYNCS 0x989680 ;  /* 0x009896800000895d */ /* 0x010fea0003900000 */
[----:B------:R-:W4:Y:S02]  /*a6d0*/  @!P0 SYNCS.PHASECHK.TRANS64 P0, [R2+URZ+0x40], R0 ;  /* 0x00004000020085a7 */ /* 0x000f2400080010ff */
[----:B----4-:R-:W-:Y:S05]  /*a6e0*/  @!P0 BRA `(.L_x_123) ;  /* 0xfffffffc00f08947 */ /* 0x010fea000383ffff */
[----:B------:R-:W-:Y:S05]  /*a6f0*/  BRA `(.L_x_122) ;  /* 0xffffffcc00007947 */ /* 0x000fea000383ffff */
.L_x_131:
[----:B--2---:R2:W4:Y:S02]  /*a700*/  SYNCS.PHASECHK.TRANS64.TRYWAIT P0, [R0+URZ+0x40], R6 ;  /* 0x00004006000075a7 */ /* 0x00452400080011ff */
[----:B----4-:R-:W-:Y:S05]  /*a710*/  @!P0 NANOSLEEP.SYNCS 0x989680 ;  /* 0x009896800000895d */ /* 0x010fea0003900000 */
[----:B------:R-:W4:Y:S02]  /*a720*/  @!P0 SYNCS.PHASECHK.TRANS64 P0, [R0+URZ+0x40], R6 ;  /* 0x00004006000085a7 */ /* 0x000f2400080010ff */
[----:B----4-:R-:W-:Y:S05]  /*a730*/  @!P0 BRA `(.L_x_131) ;  /* 0xfffffffc00f08947 */ /* 0x010fea000383ffff */
[----:B------:R-:W-:Y:S05]  /*a740*/  BRA `(.L_x_130) ;  /* 0xffffffd800147947 */ /* 0x000fea000383ffff */
.L_x_139:
[----:B--2---:R2:W4:Y:S02]  /*a750*/  SYNCS.PHASECHK.TRANS64.TRYWAIT P0, [R0+URZ+0x40], R5 ;  /* 0x00004005000075a7 */ /* 0x00452400080011ff */
[----:B----4-:R-:W-:Y:S05]  /*a760*/  @!P0 NANOSLEEP.SYNCS 0x989680 ;  /* 0x009896800000895d */ /* 0x010fea0003900000 */
[----:B------:R-:W4:Y:S02]  /*a770*/  @!P0 SYNCS.PHASECHK.TRANS64 P0, [R0+URZ+0x40], R5 ;  /* 0x00004005000085a7 */ /* 0x000f2400080010ff */
[----:B----4-:R-:W-:Y:S05]  /*a780*/  @!P0 BRA `(.L_x_139) ;  /* 0xfffffffc00f08947 */ /* 0x010fea000383ffff */
[----:B------:R-:W-:Y:S05]  /*a790*/  BRA `(.L_x_138) ;  /* 0xffffffe400287947 */ /* 0x000fea000383ffff */
        .weak           $__internal_0_$__cuda_sm10x_tcgen05_guardrail_trap_col_being_dealloced_not_returned_by_alloc
        .type           $__internal_0_$__cuda_sm10x_tcgen05_guardrail_trap_col_being_dealloced_not_returned_by_alloc,@function
        .size           $__internal_0_$__cuda_sm10x_tcgen05_guardrail_trap_col_being_dealloced_not_returned_by_alloc,($__internal_1_$__cuda_sm10x_tcgen05_guardrail_trap_phase_invalid_during_alloc - $__internal_0_$__cuda_sm10x_tcgen05_guardrail_trap_col_being_dealloced_not_returned_by_alloc)
$__internal_0_$__cuda_sm10x_tcgen05_guardrail_trap_col_being_dealloced_not_returned_by_alloc:
[----:B------:R-:W-:Y:S05]  /*a7a0*/  BPT.TRAP 0x1 ;  /* 0x000000040000795c */ /* 0x000fea0000300000 */
[----:B------:R-:W-:-:S04]  /*a7b0*/  HFMA2 R3, -RZ, RZ, 0, 0 ;  /* 0x00000000ff037431 */ /* 0x000fc800000001ff */
[----:B------:R-:W-:Y:S05]  /*a7c0*/  RET.REL.NODEC R2 `(_ZN7cutlass13device_kernelINS_4gemm6kernel13GemmUniversalIN4cute5tupleIJiiiiEEENS1_10collective13CollectiveMmaINS1_35MainloopSm100TmaUmmaWarpSpecializedILi4ELi2ELi4ENS5_IJNS4_1CILi2EEENSA_ILi1EEESC_EEEEENS5_IJNSA_ILi128EEENSA_ILi256EEESF_EEENS_6half_tENS5_IJlSC_lEEESI_SJ_NS4_8TiledMMAINS4_8MMA_AtomIJNS4_26SM100_MMA_F16BF16_2x1SM_SSISI_SI_fLi128ELi256ELNS4_4UMMA5MajorE0ELSO_0ELNSN_7ScaleInE0ELSP_0EEEEEENS4_6LayoutINS5_IJSC_SC_SC_EEENS5_IJNSA_ILi0EEESU_SU_EEEEENS5_IJNS4_10UnderscoreESX_SX_EEEEENS4_18SM100_TMA_2SM_LOADENS4_14ComposedLayoutINS4_7SwizzleILi3ELi4ELi3EEENS4_18smem_ptr_flag_bitsILi16EEENSS_INS5_IJNSA_ILi8EEENSA_ILi64EEEEEENS5_IJS17_SC_EEEEEEEvNS4_8identityES10_S1B_vS1C_EENS_8epilogue10collective18CollectiveEpilogueINS1E_23Sm100TmaWarpSpecializedILi4ELi2ELi32ELb1ELb0EEEJNS5_IJS17_SG_SF_EEENS5_IJNSS_IS17_SC_EENSS_INS5_IJNSA_ILi32EEESB_EEENS5_IJSC_SF_EEEEEEEESI_SJ_SI_SJ_NS1E_6fusion15FusionCallbacksIS1I_NS1Q_17LinearCombinationISI_fSI_fLNS_15FloatRoundStyleE2EEES1J_S1P_JEEENS4_5SM1004TMEM4LOAD26SM100_TMEM_LOAD_32dp32b32xENS4_13SM90_TMA_LOADENS11_INS12_ILi2ELi4ELi3EEES15_NSS_INS5_IJS16_S1L_EEENS5_IJS1L_SC_EEEEEEENS4_39AutoVectorizingCopyWithAssumedAlignmentILi128EEENS4_14SM90_TMA_STOREES25_S27_S27_EEEvvEEEEvNT_6ParamsE) ;  /* 0xffffff58020c7950 */ /* 0x000fea0003c3ffff */
        .weak           $__internal_1_$__cuda_sm10x_tcgen05_guardrail_trap_phase_invalid_during_alloc
        .type           $__internal_1_$__cuda_sm10x_tcgen05_guardrail_trap_phase_invalid_during_alloc,@function
        .size           $__internal_1_$__cuda_sm10x_tcgen05_guardrail_trap_phase_invalid_during_alloc,($__internal_2_$__cuda_sm10x_tcgen05_guardrail_trap_unallocated_columns_being_dealloced - $__internal_1_$__cuda_sm10x_tcgen05_guardrail_trap_phase_invalid_during_alloc)
$__internal_1_$__cuda_sm10x_tcgen05_guardrail_trap_phase_invalid_during_alloc:
[----:B------:R-:W-:Y:S05]  /*a7d0*/  BPT.TRAP 0x1 ;  /* 0x000000040000795c */ /* 0x000fea0000300000 */
[----:B------:R-:W-:-:S04]  /*a7e0*/  MOV R3, 0x0 ;  /* 0x0000000000037802 */ /* 0x000fc80000000f00 */
[----:B------:R-:W-:Y:S05]  /*a7f0*/  RET.REL.NODEC R2 `(_ZN7cutlass13device_kernelINS_4gemm6kernel13GemmUniversalIN4cute5tupleIJiiiiEEENS1_10collective13CollectiveMmaINS1_35MainloopSm100TmaUmmaWarpSpecializedILi4ELi2ELi4ENS5_IJNS4_1CILi2EEENSA_ILi1EEESC_EEEEENS5_IJNSA_ILi128EEENSA_ILi256EEESF_EEENS_6half_tENS5_IJlSC_lEEESI_SJ_NS4_8TiledMMAINS4_8MMA_AtomIJNS4_26SM100_MMA_F16BF16_2x1SM_SSISI_SI_fLi128ELi256ELNS4_4UMMA5MajorE0ELSO_0ELNSN_7ScaleInE0ELSP_0EEEEEENS4_6LayoutINS5_IJSC_SC_SC_EEENS5_IJNSA_ILi0EEESU_SU_EEEEENS5_IJNS4_10UnderscoreESX_SX_EEEEENS4_18SM100_TMA_2SM_LOADENS4_14ComposedLayoutINS4_7SwizzleILi3ELi4ELi3EEENS4_18smem_ptr_flag_bitsILi16EEENSS_INS5_IJNSA_ILi8EEENSA_ILi64EEEEEENS5_IJS17_SC_EEEEEEEvNS4_8identityES10_S1B_vS1C_EENS_8epilogue10collective18CollectiveEpilogueINS1E_23Sm100TmaWarpSpecializedILi4ELi2ELi32ELb1ELb0EEEJNS5_IJS17_SG_SF_EEENS5_IJNSS_IS17_SC_EENSS_INS5_IJNSA_ILi32EEESB_EEENS5_IJSC_SF_EEEEEEEESI_SJ_SI_SJ_NS1E_6fusion15FusionCallbacksIS1I_NS1Q_17LinearCombinationISI_fSI_fLNS_15FloatRoundStyleE2EEES1J_S1P_JEEENS4_5SM1004TMEM4LOAD26SM100_TMEM_LOAD_32dp32b32xENS4_13SM90_TMA_LOADENS11_INS12_ILi2ELi4ELi3EEES15_NSS_INS5_IJS16_S1L_EEENS5_IJS1L_SC_EEEEEEENS4_39AutoVectorizingCopyWithAssumedAlignmentILi128EEENS4_14SM90_TMA_STOREES25_S27_S27_EEEvvEEEEvNT_6ParamsE) ;  /* 0xffffff5802007950 */ /* 0x000fea0003c3ffff */
        .weak           $__internal_2_$__cuda_sm10x_tcgen05_guardrail_trap_unallocated_columns_being_dealloced
        .type           $__internal_2_$__cuda_sm10x_tcgen05_guardrail_trap_unallocated_columns_being_dealloced,@function
        .size           $__internal_2_$__cuda_sm10x_tcgen05_guardrail_trap_unallocated_columns_being_dealloced,(.L_x_197 - $__internal_2_$__cuda_sm10x_tcgen05_guardrail_trap_unallocated_columns_being_dealloced)
$__internal_2_$__cuda_sm10x_tcgen05_guardrail_trap_unallocated_columns_being_dealloced:
[----:B------:R-:W-:Y:S05]  /*a800*/  BPT.TRAP 0x1 ;  /* 0x000000040000795c */ /* 0x000fea0000300000 */
[----:B------:R-:W-:-:S04]  /*a810*/  HFMA2 R3, -RZ, RZ, 0, 0 ;  /* 0x00000000ff037431 */ /* 0x000fc800000001ff */
[----:B------:R-:W-:Y:S05]  /*a820*/  RET.REL.NODEC R2 `(_ZN7cutlass13device_kernelINS_4gemm6kernel13GemmUniversalIN4cute5tupleIJiiiiEEENS1_10collective13CollectiveMmaINS1_35MainloopSm100TmaUmmaWarpSpecializedILi4ELi2ELi4ENS5_IJNS4_1CILi2EEENSA_ILi1EEESC_EEEEENS5_IJNSA_ILi128EEENSA_ILi256EEESF_EEENS_6half_tENS5_IJlSC_lEEESI_SJ_NS4_8TiledMMAINS4_8MMA_AtomIJNS4_26SM100_MMA_F16BF16_2x1SM_SSISI_SI_fLi128ELi256ELNS4_4UMMA5MajorE0ELSO_0ELNSN_7ScaleInE0ELSP_0EEEEEENS4_6LayoutINS5_IJSC_SC_SC_EEENS5_IJNSA_ILi0EEESU_SU_EEEEENS5_IJNS4_10UnderscoreESX_SX_EEEEENS4_18SM100_TMA_2SM_LOADENS4_14ComposedLayoutINS4_7SwizzleILi3ELi4ELi3EEENS4_18smem_ptr_flag_bitsILi16EEENSS_INS5_IJNSA_ILi8EEENSA_ILi64EEEEEENS5_IJS17_SC_EEEEEEEvNS4_8identityES10_S1B_vS1C_EENS_8epilogue10collective18CollectiveEpilogueINS1E_23Sm100TmaWarpSpecializedILi4ELi2ELi32ELb1ELb0EEEJNS5_IJS17_SG_SF_EEENS5_IJNSS_IS17_SC_EENSS_INS5_IJNSA_ILi32EEESB_EEENS5_IJSC_SF_EEEEEEEESI_SJ_SI_SJ_NS1E_6fusion15FusionCallbacksIS1I_NS1Q_17LinearCombinationISI_fSI_fLNS_15FloatRoundStyleE2EEES1J_S1P_JEEENS4_5SM1004TMEM4LOAD26SM100_TMEM_LOAD_32dp32b32xENS4_13SM90_TMA_LOADENS11_INS12_ILi2ELi4ELi3EEES15_NSS_INS5_IJS16_S1L_EEENS5_IJS1L_SC_EEEEEEENS4_39AutoVectorizingCopyWithAssumedAlignmentILi128EEENS4_14SM90_TMA_STOREES25_S27_S27_EEEvvEEEEvNT_6ParamsE) ;  /* 0xffffff5402f47950 */ /* 0x000fea0003c3ffff */
.L_x_196:
[----:B------:R-:W-:-:S00]  /*a830*/  BRA `(.L_x_196) ;  /* 0xfffffffc00fc7947 */ /* 0x000fc0000383ffff */
[----:B------:R-:W-:-:S00]  /*a840*/  NOP ;  /* 0x0000000000007918 */ /* 0x000fc00000000000 */
        /* <DEDUP_REMOVED lines=11> */
.L_x_197:


//--------------------- .nv.global.init           --------------------------
	.section	.nv.global.init,"aw",@progbits
.nv.global.init:
	.type		$str$27,@object
	.size		$str$27,($str$28 - $str$27)
$str$27:
        /*0000*/ 	.byte	0x28, 0x61, 0x64, 0x64, 0x72, 0x65, 0x73, 0x73, 0x20, 0x26, 0x20, 0x6d, 0x61, 0x73, 0x6b, 0x29
        /*0010*/ 	.byte	0x20, 0x3d, 0x3d, 0x20, 0x30, 0x00
	.type		$str$28,@object
	.size		$str$28,($str$26 - $str$28)
$str$28:
        /*0016*/ 	.byte	0x2f, 0x74, 0x6d, 0x70, 0x2f, 0x63, 0x75, 0x74, 0x6c, 0x61, 0x73, 0x73, 0x5f, 0x73, 0x77, 0x65
        /*0026*/ 	.byte	0x65, 0x70, 0x5f, 0x73, 0x72, 0x63, 0x2f, 0x69, 0x6e, 0x63, 0x6c, 0x75, 0x64, 0x65, 0x2f, 0x63
        /*0036*/ 	.byte	0x75, 0x74, 0x65, 0x2f, 0x70, 0x6f, 0x69, 0x6e, 0x74, 0x65, 0x72, 0x5f, 0x66, 0x6c, 0x61, 0x67
        /*0046*/ 	.byte	0x67, 0x65, 0x64, 0x2e, 0x68, 0x70, 0x70, 0x00
	.type		$str$26,@object
	.size		$str$26,($str$25 - $str$26)
$str$26:
        /*004e*/ 	.byte	0x2f, 0x74, 0x6d, 0x70, 0x2f, 0x63, 0x75, 0x74, 0x6c, 0x61, 0x73, 0x73, 0x5f, 0x73, 0x77, 0x65
        /*005e*/ 	.byte	0x65, 0x70, 0x5f, 0x73, 0x72, 0x63, 0x2f, 0x69, 0x6e, 0x63, 0x6c, 0x75, 0x64, 0x65, 0x2f, 0x63
        /*006e*/ 	.byte	0x75, 0x74, 0x65, 0x2f, 0x61, 0x74, 0x6f, 0x6d, 0x2f, 0x63, 0x6f, 0x70, 0x79, 0x5f, 0x74, 0x72
        /*007e*/ 	.byte	0x61, 0x69, 0x74, 0x73, 0x5f, 0x73, 0x6d, 0x31, 0x30, 0x30, 0x2e, 0x68, 0x70, 0x70, 0x00
	.type		$str$25,@object
	.size		$str$25,(__unnamed_1 - $str$25)
$str$25:
        /*008d*/ 	.byte	0x28, 0x28, 0x75, 0x69, 0x6e, 0x74, 0x33, 0x32, 0x5f, 0x74, 0x28, 0x74, 0x68, 0x72, 0x65, 0x61
        /*009d*/ 	.byte	0x64, 0x49, 0x64, 0x78, 0x2e, 0x78, 0x29, 0x20, 0x2f, 0x20, 0x33, 0x32, 0x29, 0x20, 0x25, 0x20
        /*00ad*/ 	.byte	0x34, 0x29, 0x20, 0x3d, 0x3d, 0x20, 0x28, 0x28, 0x28, 0x74, 0x6d, 0x65, 0x6d, 0x5f, 0x61, 0x64
        /*00bd*/ 	.byte	0x64, 0x72, 0x20, 0x3e, 0x3e, 0x20, 0x31, 0x36, 0x29, 0x20, 0x2f, 0x20, 0x33, 0x32, 0x29, 0x20
        /*00cd*/ 	.byte	0x25, 0x20, 0x34, 0x29, 0x00
	.type		__unnamed_1,@object
	.size		__unnamed_1,(__unnamed_2 - __unnamed_1)
__unnamed_1:
        /*00d2*/ 	.byte	0x61, 0x75, 0x74, 0x6f, 0x20, 0x63, 0x75, 0x74, 0x65, 0x3a, 0x3a, 0x61, 0x73, 0x5f, 0x70, 0x6f
        /* <DEDUP_REMOVED lines=24> */
        /*0262*/ 	.byte	0x39, 0x36, 0x3e, 0x3e, 0x3e, 0x3e, 0x5d, 0x00
	.type		__unnamed_2,@object
	.size		__unnamed_2,(.L_2 - __unnamed_2)
__unnamed_2:
        /* <DEDUP_REMOVED lines=42> */
        /*050a*/ 	.byte	0x3e, 0x3e, 0x5d, 0x00
.L_2:


//--------------------- .nv.shared._ZN7cutlass13device_kernelINS_4gemm6kernel13GemmUniversalIN4cute5tupleIJiiiiEEENS1_10collective13CollectiveMmaINS1_35MainloopSm100TmaUmmaWarpSpecializedILi4ELi2ELi4ENS5_IJNS4_1CILi2EEENSA_ILi1EEESC_EEEEENS5_IJNSA_ILi128EEENSA_ILi256EEESF_EEENS_6half_tENS5_IJlSC_lEEESI_SJ_NS4_8TiledMMAINS4_8MMA_AtomIJNS4_26SM100_MMA_F16BF16_2x1SM_SSISI_SI_fLi128ELi256ELNS4_4UMMA5MajorE0ELSO_0ELNSN_7ScaleInE0ELSP_0EEEEEENS4_6LayoutINS5_IJSC_SC_SC_EEENS5_IJNSA_ILi0EEESU_SU_EEEEENS5_IJNS4_10UnderscoreESX_SX_EEEEENS4_18SM100_TMA_2SM_LOADENS4_14ComposedLayoutINS4_7SwizzleILi3ELi4ELi3EEENS4_18smem_ptr_flag_bitsILi16EEENSS_INS5_IJNSA_ILi8EEENSA_ILi64EEEEEENS5_IJS17_SC_EEEEEEEvNS4_8identityES10_S1B_vS1C_EENS_8epilogue10collective18CollectiveEpilogueINS1E_23Sm100TmaWarpSpecializedILi4ELi2ELi32ELb1ELb0EEEJNS5_IJS17_SG_SF_EEENS5_IJNSS_IS17_SC_EENSS_INS5_IJNSA_ILi32EEESB_EEENS5_IJSC_SF_EEEEEEEESI_SJ_SI_SJ_NS1E_6fusion15FusionCallbacksIS1I_NS1Q_17LinearCombinationISI_fSI_fLNS_15FloatRoundStyleE2EEES1J_S1P_JEEENS4_5SM1004TMEM4LOAD26SM100_TMEM_LOAD_32dp32b32xENS4_13SM90_TMA_LOADENS11_INS12_ILi2ELi4ELi3EEES15_NSS_INS5_IJS16_S1L_EEENS5_IJS1L_SC_EEEEEEENS4_39AutoVectorizingCopyWithAssumedAlignmentILi128EEENS4_14SM90_TMA_STOREES25_S27_S27_EEEvvEEEEvNT_6ParamsE --------------------------
	.section	.nv.shared._ZN7cutlass13device_kernelINS_4gemm6kernel13GemmUniversalIN4cute5tupleIJiiiiEEENS1_10collective13CollectiveMmaINS1_35MainloopSm100TmaUmmaWarpSpecializedILi4ELi2ELi4ENS5_IJNS4_1CILi2EEENSA_ILi1EEESC_EEEEENS5_IJNSA_ILi128EEENSA_ILi256EEESF_EEENS_6half_tENS5_IJlSC_lEEESI_SJ_NS4_8TiledMMAINS4_8MMA_AtomIJNS4_26SM100_MMA_F16BF16_2x1SM_SSISI_SI_fLi128ELi256ELNS4_4UMMA5MajorE0ELSO_0ELNSN_7ScaleInE0ELSP_0EEEEEENS4_6LayoutINS5_IJSC_SC_SC_EEENS5_IJNSA_ILi0EEESU_SU_EEEEENS5_IJNS4_10UnderscoreESX_SX_EEEEENS4_18SM100_TMA_2SM_LOADENS4_14ComposedLayoutINS4_7SwizzleILi3ELi4ELi3EEENS4_18smem_ptr_flag_bitsILi16EEENSS_INS5_IJNSA_ILi8EEENSA_ILi64EEEEEENS5_IJS17_SC_EEEEEEEvNS4_8identityES10_S1B_vS1C_EENS_8epilogue10collective18CollectiveEpilogueINS1E_23Sm100TmaWarpSpecializedILi4ELi2ELi32ELb1ELb0EEEJNS5_IJS17_SG_SF_EEENS5_IJNSS_IS17_SC_EENSS_INS5_IJNSA_ILi32EEESB_EEENS5_IJSC_SF_EEEEEEEESI_SJ_SI_SJ_NS1E_6fusion15FusionCallbacksIS1I_NS1Q_17LinearCombinationISI_fSI_fLNS_15FloatRoundStyleE2EEES1J_S1P_JEEENS4_5SM1004TMEM4LOAD26SM100_TMEM_LOAD_32dp32b32xENS4_13SM90_TMA_LOADENS11_INS12_ILi2ELi4ELi3EEES15_NSS_INS5_IJS16_S1L_EEENS5_IJS1L_SC_EEEEEEENS4_39AutoVectorizingCopyWithAssumedAlignmentILi128EEENS4_14SM90_TMA_STOREES25_S27_S27_EEEvvEEEEvNT_6ParamsE,"aw",@nobits
	.sectionflags	@""
	.align	16
	.zero		1024


//--------------------- .nv.shared.reserved.0     --------------------------
	.section	.nv.shared.reserved.0,"aw",@nobits
	.weak		__nv_reservedSMEM_offset_0_alias
	.size		__nv_reservedSMEM_offset_0_alias, 0, 64
	.other		__nv_reservedSMEM_offset_0_alias,@"STO_CUDA_RESERVED_SHARED STV_DEFAULT"
__nv_reservedSMEM_offset_0_alias:
	.zero		0
.nv.shared.reserved.0:
	.zero		64
	.weak		__nv_reservedSMEM_tcgen05_partition
	.type		__nv_reservedSMEM_tcgen05_partition,@object
	.size		__nv_reservedSMEM_tcgen05_partition,(.L_0 - __nv_reservedSMEM_tcgen05_partition)
__nv_reservedSMEM_tcgen05_partition:
	.zero		32
.L_0:


//--------------------- .nv.global                --------------------------
	.section	.nv.global,"aw",@nobits
.nv.global:
	.type		_ZN40_INTERNAL_e9f58ae4_4_k_cu_8705dffa_114114cute1_E,@object
	.size		_ZN40_INTERNAL_e9f58ae4_4_k_cu_8705dffa_114114cute1_E,(_ZN40_INTERNAL_e9f58ae4_4_k_cu_8705dffa_114114cuda3std3__45__cpo6cbeginE - _ZN40_INTERNAL_e9f58ae4_4_k_cu_8705dffa_114114cute1_E)
_ZN40_INTERNAL_e9f58ae4_4_k_cu_8705dffa_114114cute1_E:
	.zero		1
	.type		_ZN40_INTERNAL_e9f58ae4_4_k_cu_8705dffa_114114cuda3std3__45__cpo6cbeginE,@object
	.size		_ZN40_INTERNAL_e9f58ae4_4_k_cu_8705dffa_114114cuda3std3__45__cpo6cbeginE,(_ZN40_INTERNAL_e9f58ae4_4_k_cu_8705dffa_114114cuda3std3__48in_placeE - _ZN40_INTERNAL_e9f58ae4_4_k_cu_8705dffa_114114cuda3std3__45__cpo6cbeginE)
_ZN40_INTERNAL_e9f58ae4_4_k_cu_8705dffa_114114cuda3std3__45__cpo6cbeginE:
	.zero		1
	.type		_ZN40_INTERNAL_e9f58ae4_4_k_cu_8705dffa_114114cuda3std3__48in_placeE,@object
	.size		_ZN40_INTERNAL_e9f58ae4_4_k_cu_8705dffa_114114cuda3std3__48in_placeE,(_ZN40_INTERNAL_e9f58ae4_4_k_cu_8705dffa_114114cuda3std6ranges3__45__cpo9iter_moveE - _ZN40_INTERNAL_e9f58ae4_4_k_cu_8705dffa_114114cuda3std3__48in_placeE)
_ZN40_INTERNAL_e9f58ae4_4_k_cu_8705dffa_114114cuda3std3__48in_placeE:
	.zero		1
	.type		_ZN40_INTERNAL_e9f58ae4_4_k_cu_8705dffa_114114cuda3std6ranges3__45__cpo9iter_moveE,@object
	.size		_ZN40_INTERNAL_e9f58ae4_4_k_cu_8705dffa_114114cuda3std6ranges3__45__cpo9iter_moveE,(_ZN40_INTERNAL_e9f58ae4_4_k_cu_8705dffa_114114cuda3std3__45__cpo5beginE - _ZN40_INTERNAL_e9f58ae4_4_k_cu_8705dffa_114114cuda3std6ranges3__45__cpo9iter_moveE)
_ZN40_INTERNAL_e9f58ae4_4_k_cu_8705dffa_114114cuda3std6ranges3__45__cpo9iter_moveE:
	.zero		1
	.type		_ZN40_INTERNAL_e9f58ae4_4_k_cu_8705dffa_114114cuda3std3__45__cpo5beginE,@object
	.size		_ZN40_INTERNAL_e9f58ae4_4_k_cu_8705dffa_114114cuda3std3__45__cpo5beginE,(_ZN40_INTERNAL_e9f58ae4_4_k_cu_8705dffa_114114cuda3std3__442_GLOBAL__N__e9f58ae4_4_k_cu_8705dffa_114116ignoreE - _ZN40_INTERNAL_e9f58ae4_4_k_cu_8705dffa_114114cuda3std3__45__cpo5beginE)
_ZN40_INTERNAL_e9f58ae4_4_k_cu_8705dffa_114114cuda3std3__45__cpo5beginE:
	.zero		1
	.type		_ZN40_INTERNAL_e9f58ae4_4_k_cu_8705dffa_114114cuda3std3__442_GLOBAL__N__e9f58ae4_4_k_cu_8705dffa_114116ignoreE,@object
	.size		_ZN40_INTERNAL_e9f58ae4_4_k_cu_8705dffa_114114cuda3std3__442_GLOBAL__N__e9f58ae4_4_k_cu_8705dffa_114116ignoreE,(_ZN40_INTERNAL_e9f58ae4_4_k_cu_8705dffa_114114cute7productE - _ZN40_INTERNAL_e9f58ae4_4_k_cu_8705dffa_114114cuda3std3__442_GLOBAL__N__e9f58ae4_4_k_cu_8705dffa_114116ignoreE)
_ZN40_INTERNAL_e9f58ae4_4_k_cu_8705dffa_114114cuda3std3__442_GLOBAL__N__e9f58ae4_4_k_cu_8705dffa_114116ignoreE:
	.zero		1
	.type		_ZN40_INTERNAL_e9f58ae4_4_k_cu_8705dffa_114114cute7productE,@object
	.size		_ZN40_INTERNAL_e9f58ae4_4_k_cu_8705dffa_114114cute7productE,(_ZN40_INTERNAL_e9f58ae4_4_k_cu_8705dffa_114114cuda3std3__45__cpo3endE - _ZN40_INTERNAL_e9f58ae4_4_k_cu_8705dffa_114114cute7productE)
_ZN40_INTERNAL_e9f58ae4_4_k_cu_8705dffa_114114cute7productE:
	.zero		1
	.type		_ZN40_INTERNAL_e9f58ae4_4_k_cu_8705dffa_114114cuda3std3__45__cpo3endE,@object
	.size		_ZN40_INTERNAL_e9f58ae4_4_k_cu_8705dffa_114114cuda3std3__45__cpo3endE,(_ZN40_INTERNAL_e9f58ae4_4_k_cu_8705dffa_114114cuda3std3__419piecewise_constructE - _ZN40_INTERNAL_e9f58ae4_4_k_cu_8705dffa_114114cuda3std3__45__cpo3endE)
_ZN40_INTERNAL_e9f58ae4_4_k_cu_8705dffa_114114cuda3std3__45__cpo3endE:
	.zero		1
	.type		_ZN40_INTERNAL_e9f58ae4_4_k_cu_8705dffa_114114cuda3std3__419piecewise_constructE,@object
	.size		_ZN40_INTERNAL_e9f58ae4_4_k_cu_8705dffa_114114cuda3std3__419piecewise_constructE,(_ZN40_INTERNAL_e9f58ae4_4_k_cu_8705dffa_114114cuda3std3__45__cpo4cendE - _ZN40_INTERNAL_e9f58ae4_4_k_cu_8705dffa_114114cuda3std3__419piecewise_constructE)
_ZN40_INTERNAL_e9f58ae4_4_k_cu_8705dffa_114114cuda3std3__419piecewise_constructE:
	.zero		1
	.type		_ZN40_INTERNAL_e9f58ae4_4_k_cu_8705dffa_114114cuda3std3__45__cpo4cendE,@object
	.size		_ZN40_INTERNAL_e9f58ae4_4_k_cu_8705dffa_114114cuda3std3__45__cpo4cendE,(_ZN40_INTERNAL_e9f58ae4_4_k_cu_8705dffa_114114cuda3std6ranges3__45__cpo4swapE - _ZN40_INTERNAL_e9f58ae4_4_k_cu_8705dffa_114114cuda3std3__45__cpo4cendE)
_ZN40_INTERNAL_e9f58ae4_4_k_cu_8705dffa_114114cuda3std3__45__cpo4cendE:
	.zero		1
	.type		_ZN40_INTERNAL_e9f58ae4_4_k_cu_8705dffa_114114cuda3std6ranges3__45__cpo4swapE,@object
	.size		_ZN40_INTERNAL_e9f58ae4_4_k_cu_8705dffa_114114cuda3std6ranges3__45__cpo4swapE,(.L_10 - _ZN40_INTERNAL_e9f58ae4_4_k_cu_8705dffa_114114cuda3std6ranges3__45__cpo4swapE)
_ZN40_INTERNAL_e9f58ae4_4_k_cu_8705dffa_114114cuda3std6ranges3__45__cpo4swapE:
	.zero		1
.L_10:


//--------------------- .nv.constant0._ZN7cutlass13device_kernelINS_4gemm6kernel13GemmUniversalIN4cute5tupleIJiiiiEEENS1_10collective13CollectiveMmaINS1_35MainloopSm100TmaUmmaWarpSpecializedILi4ELi2ELi4ENS5_IJNS4_1CILi2EEENSA_ILi1EEESC_EEEEENS5_IJNSA_ILi128EEENSA_ILi256EEESF_EEENS_6half_tENS5_IJlSC_lEEESI_SJ_NS4_8TiledMMAINS4_8MMA_AtomIJNS4_26SM100_MMA_F16BF16_2x1SM_SSISI_SI_fLi128ELi256ELNS4_4UMMA5MajorE0ELSO_0ELNSN_7ScaleInE0ELSP_0EEEEEENS4_6LayoutINS5_IJSC_SC_SC_EEENS5_IJNSA_ILi0EEESU_SU_EEEEENS5_IJNS4_10UnderscoreESX_SX_EEEEENS4_18SM100_TMA_2SM_LOADENS4_14ComposedLayoutINS4_7SwizzleILi3ELi4ELi3EEENS4_18smem_ptr_flag_bitsILi16EEENSS_INS5_IJNSA_ILi8EEENSA_ILi64EEEEEENS5_IJS17_SC_EEEEEEEvNS4_8identityES10_S1B_vS1C_EENS_8epilogue10collective18CollectiveEpilogueINS1E_23Sm100TmaWarpSpecializedILi4ELi2ELi32ELb1ELb0EEEJNS5_IJS17_SG_SF_EEENS5_IJNSS_IS17_SC_EENSS_INS5_IJNSA_ILi32EEESB_EEENS5_IJSC_SF_EEEEEEEESI_SJ_SI_SJ_NS1E_6fusion15FusionCallbacksIS1I_NS1Q_17LinearCombinationISI_fSI_fLNS_15FloatRoundStyleE2EEES1J_S1P_JEEENS4_5SM1004TMEM4LOAD26SM100_TMEM_LOAD_32dp32b32xENS4_13SM90_TMA_LOADENS11_INS12_ILi2ELi4ELi3EEES15_NSS_INS5_IJS16_S1L_EEENS5_IJS1L_SC_EEEEEEENS4_39AutoVectorizingCopyWithAssumedAlignmentILi128EEENS4_14SM90_TMA_STOREES25_S27_S27_EEEvvEEEEvNT_6ParamsE --------------------------
	.section	.nv.constant0._ZN7cutlass13device_kernelINS_4gemm6kernel13GemmUniversalIN4cute5tupleIJiiiiEEENS1_10collective13CollectiveMmaINS1_35MainloopSm100TmaUmmaWarpSpecializedILi4ELi2ELi4ENS5_IJNS4_1CILi2EEENSA_ILi1EEESC_EEEEENS5_IJNSA_ILi128EEENSA_ILi256EEESF_EEENS_6half_tENS5_IJlSC_lEEESI_SJ_NS4_8TiledMMAINS4_8MMA_AtomIJNS4_26SM100_MMA_F16BF16_2x1SM_SSISI_SI_fLi128ELi256ELNS4_4UMMA5MajorE0ELSO_0ELNSN_7ScaleInE0ELSP_0EEEEEENS4_6LayoutINS5_IJSC_SC_SC_EEENS5_IJNSA_ILi0EEESU_SU_EEEEENS5_IJNS4_10UnderscoreESX_SX_EEEEENS4_18SM100_TMA_2SM_LOADENS4_14ComposedLayoutINS4_7SwizzleILi3ELi4ELi3EEENS4_18smem_ptr_flag_bitsILi16EEENSS_INS5_IJNSA_ILi8EEENSA_ILi64EEEEEENS5_IJS17_SC_EEEEEEEvNS4_8identityES10_S1B_vS1C_EENS_8epilogue10collective18CollectiveEpilogueINS1E_23Sm100TmaWarpSpecializedILi4ELi2ELi32ELb1ELb0EEEJNS5_IJS17_SG_SF_EEENS5_IJNSS_IS17_SC_EENSS_INS5_IJNSA_ILi32EEESB_EEENS5_IJSC_SF_EEEEEEEESI_SJ_SI_SJ_NS1E_6fusion15FusionCallbacksIS1I_NS1Q_17LinearCombinationISI_fSI_fLNS_15FloatRoundStyleE2EEES1J_S1P_JEEENS4_5SM1004TMEM4LOAD26SM100_TMEM_LOAD_32dp32b32xENS4_13SM90_TMA_LOADENS11_INS12_ILi2ELi4ELi3EEES15_NSS_INS5_IJS16_S1L_EEENS5_IJS1L_SC_EEEEEEENS4_39AutoVectorizingCopyWithAssumedAlignmentILi128EEENS4_14SM90_TMA_STOREES25_S27_S27_EEEvvEEEEvNT_6ParamsE,"a",@progbits
	.sectionflags	@""
	.align	4
.nv.constant0._ZN7cutlass13device_kernelINS_4gemm6kernel13GemmUniversalIN4cute5tupleIJiiiiEEENS1_10collective13CollectiveMmaINS1_35MainloopSm100TmaUmmaWarpSpecializedILi4ELi2ELi4ENS5_IJNS4_1CILi2EEENSA_ILi1EEESC_EEEEENS5_IJNSA_ILi128EEENSA_ILi256EEESF_EEENS_6half_tENS5_IJlSC_lEEESI_SJ_NS4_8TiledMMAINS4_8MMA_AtomIJNS4_26SM100_MMA_F16BF16_2x1SM_SSISI_SI_fLi128ELi256ELNS4_4UMMA5MajorE0ELSO_0ELNSN_7ScaleInE0ELSP_0EEEEEENS4_6LayoutINS5_IJSC_SC_SC_EEENS5_IJNSA_ILi0EEESU_SU_EEEEENS5_IJNS4_10UnderscoreESX_SX_EEEEENS4_18SM100_TMA_2SM_LOADENS4_14ComposedLayoutINS4_7SwizzleILi3ELi4ELi3EEENS4_18smem_ptr_flag_bitsILi16EEENSS_INS5_IJNSA_ILi8EEENSA_ILi64EEEEEENS5_IJS17_SC_EEEEEEEvNS4_8identityES10_S1B_vS1C_EENS_8epilogue10collective18CollectiveEpilogueINS1E_23Sm100TmaWarpSpecializedILi4ELi2ELi32ELb1ELb0EEEJNS5_IJS17_SG_SF_EEENS5_IJNSS_IS17_SC_EENSS_INS5_IJNSA_ILi32EEESB_EEENS5_IJSC_SF_EEEEEEEESI_SJ_SI_SJ_NS1E_6fusion15FusionCallbacksIS1I_NS1Q_17LinearCombinationISI_fSI_fLNS_15FloatRoundStyleE2EEES1J_S1P_JEEENS4_5SM1004TMEM4LOAD26SM100_TMEM_LOAD_32dp32b32xENS4_13SM90_TMA_LOADENS11_INS12_ILi2ELi4ELi3EEES15_NSS_INS5_IJS16_S1L_EEENS5_IJS1L_SC_EEEEEEENS4_39AutoVectorizingCopyWithAssumedAlignmentILi128EEENS4_14SM90_TMA_STOREES25_S27_S27_EEEvvEEEEvNT_6ParamsE:
	.zero		2944


//--------------------- SYMBOLS --------------------------

	.type		.nv.reservedSmem.offset0,@object
	.size		.nv.reservedSmem.offset0,0x4
	.type		.nv.reservedSmem.cap,@object
	.size		.nv.reservedSmem.cap,0x4
	.type		__assertfail,@function
